	.target	sm_100a

	.elftype	@"ET_EXEC"


//--------------------- .note.nv.tkinfo           --------------------------
	.section	.note.nv.tkinfo,"",@"SHT_NOTE"
	.sectionflags	@"SHF_NOTE_NV_TKINFO"
	.tkinfo
        /*0018*/ 	.word	0x00000002
        /*0030*/ 	.string	""
        /*0030*/ 	.string	"ptxas"
        /*0030*/ 	.string	"Cuda compilation tools, release 13.0, V13.0.88"
        /*0030*/ 	.string	"Build cuda_13.0.r13.0/compiler.36424714_0"
        /*0030*/ 	.string	"-arch sm_100a -m 64 "



//--------------------- .note.nv.cuinfo           --------------------------
	.section	.note.nv.cuinfo,"",@"SHT_NOTE"
	.sectionflags	@"SHF_NOTE_NV_CUINFO"
        /*0018*/ 	.short	0x0002
        /*001a*/ 	.short	0x0064
        /*001c*/ 	.short	0x0082
	.zero		2


//--------------------- .nv.info                  --------------------------
	.section	.nv.info,"",@"SHT_CUDA_INFO"
	.align	4


	//----- nvinfo : EIATTR_REGCOUNT
	.align		4
        /*0000*/ 	.byte	0x04, 0x2f
        /*0002*/ 	.short	(.L_19 - .L_18)
	.align		4
.L_18:
        /*0004*/ 	.word	index@(_ZN7cutlass13device_kernelINS_4gemm6kernel13GemmUniversalIN4cute5tupleIJiiiiEEENS1_10collective13CollectiveMmaINS1_35MainloopSm100TmaUmmaWarpSpecializedILi7ELi2ELi4ENS5_IJNS4_1CILi1EEESB_SB_EEEEENS5_IJNSA_ILi128EEENSA_ILi64EEESF_EEENS_12float_e4m3_tENS5_IJlSB_lEEESH_SI_NS4_8TiledMMAINS4_8MMA_AtomIJNS4_10MMA_TraitsINS4_19SM100_MMA_F8F6F4_SSEJSH_SH_fSE_SF_NS4_17integral_constantINS4_4UMMA5MajorELSP_0EEESQ_NSN_INSO_7ScaleInELSR_0EEESS_EEEEEENS4_6LayoutISC_NS5_IJNSA_ILi0EEESW_SW_EEEEENS5_IJNS4_10UnderscoreESZ_SZ_EEEEENS4_13SM90_TMA_LOADENS4_14ComposedLayoutINS4_7SwizzleILi2ELi4ELi3EEENS4_18smem_ptr_flag_bitsILi8EEENSV_INS5_IJNSA_ILi8EEESF_EEENS5_IJSF_SB_EEEEEEEvNS4_8identityES12_S1C_vS1D_EENS_8epilogue10collective18CollectiveEpilogueINS1F_23Sm100TmaWarpSpecializedILi1ELi1ELi64ELb0ELb0EEEJSG_NS5_IJNSV_ISE_SB_EENSV_ISF_SB_EEEEESH_SI_SH_SI_NS1F_6fusion15FusionCallbacksIS1J_NS1N_17LinearCombinationISH_fSH_fLNS_15FloatRoundStyleE2EEESG_S1M_JEEENS4_5SM1004TMEM4LOAD26SM100_TMEM_LOAD_32dp32b64xES12_S1C_NS4_39AutoVectorizingCopyWithAssumedAlignmentILi128EEENS4_14SM90_TMA_STOREES1C_S1Y_S1Y_EEEvvEEEEvNT_6ParamsE)
        /*0008*/ 	.word	0x000000c2


	//----- nvinfo : EIATTR_FRAME_SIZE
	.align		4
.L_19:
        /*000c*/ 	.byte	0x04, 0x11
        /*000e*/ 	.short	(.L_21 - .L_20)
	.align		4
.L_20:
        /*0010*/ 	.word	index@($__internal_2_$__cuda_sm10x_tcgen05_guardrail_trap_unallocated_columns_being_dealloced)
        /*0014*/ 	.word	0x00000000


	//----- nvinfo : EIATTR_FRAME_SIZE
	.align		4
.L_21:
        /*0018*/ 	.byte	0x04, 0x11
        /*001a*/ 	.short	(.L_23 - .L_22)
	.align		4
.L_22:
        /*001c*/ 	.word	index@($__internal_1_$__cuda_sm10x_tcgen05_guardrail_trap_phase_invalid_during_alloc)
        /*0020*/ 	.word	0x00000000


	//----- nvinfo : EIATTR_FRAME_SIZE
	.align		4
.L_23:
        /*0024*/ 	.byte	0x04, 0x11
        /*0026*/ 	.short	(.L_25 - .L_24)
	.align		4
.L_24:
        /*0028*/ 	.word	index@($__internal_0_$__cuda_sm10x_tcgen05_guardrail_trap_col_being_dealloced_not_returned_by_alloc)
        /*002c*/ 	.word	0x00000000


	//----- nvinfo : EIATTR_FRAME_SIZE
	.align		4
.L_25:
        /*0030*/ 	.byte	0x04, 0x11
        /*0032*/ 	.short	(.L_27 - .L_26)
	.align		4
.L_26:
        /*0034*/ 	.word	index@(_ZN7cutlass13device_kernelINS_4gemm6kernel13GemmUniversalIN4cute5tupleIJiiiiEEENS1_10collective13CollectiveMmaINS1_35MainloopSm100TmaUmmaWarpSpecializedILi7ELi2ELi4ENS5_IJNS4_1CILi1EEESB_SB_EEEEENS5_IJNSA_ILi128EEENSA_ILi64EEESF_EEENS_12float_e4m3_tENS5_IJlSB_lEEESH_SI_NS4_8TiledMMAINS4_8MMA_AtomIJNS4_10MMA_TraitsINS4_19SM100_MMA_F8F6F4_SSEJSH_SH_fSE_SF_NS4_17integral_constantINS4_4UMMA5MajorELSP_0EEESQ_NSN_INSO_7ScaleInELSR_0EEESS_EEEEEENS4_6LayoutISC_NS5_IJNSA_ILi0EEESW_SW_EEEEENS5_IJNS4_10UnderscoreESZ_SZ_EEEEENS4_13SM90_TMA_LOADENS4_14ComposedLayoutINS4_7SwizzleILi2ELi4ELi3EEENS4_18smem_ptr_flag_bitsILi8EEENSV_INS5_IJNSA_ILi8EEESF_EEENS5_IJSF_SB_EEEEEEEvNS4_8identityES12_S1C_vS1D_EENS_8epilogue10collective18CollectiveEpilogueINS1F_23Sm100TmaWarpSpecializedILi1ELi1ELi64ELb0ELb0EEEJSG_NS5_IJNSV_ISE_SB_EENSV_ISF_SB_EEEEESH_SI_SH_SI_NS1F_6fusion15FusionCallbacksIS1J_NS1N_17LinearCombinationISH_fSH_fLNS_15FloatRoundStyleE2EEESG_S1M_JEEENS4_5SM1004TMEM4LOAD26SM100_TMEM_LOAD_32dp32b64xES12_S1C_NS4_39AutoVectorizingCopyWithAssumedAlignmentILi128EEENS4_14SM90_TMA_STOREES1C_S1Y_S1Y_EEEvvEEEEvNT_6ParamsE)
        /*0038*/ 	.word	0x00000000


	//----- nvinfo : EIATTR_MIN_STACK_SIZE
	.align		4
.L_27:
        /*003c*/ 	.byte	0x04, 0x12
        /*003e*/ 	.short	(.L_29 - .L_28)
	.align		4
.L_28:
        /*0040*/ 	.word	index@(_ZN7cutlass13device_kernelINS_4gemm6kernel13GemmUniversalIN4cute5tupleIJiiiiEEENS1_10collective13CollectiveMmaINS1_35MainloopSm100TmaUmmaWarpSpecializedILi7ELi2ELi4ENS5_IJNS4_1CILi1EEESB_SB_EEEEENS5_IJNSA_ILi128EEENSA_ILi64EEESF_EEENS_12float_e4m3_tENS5_IJlSB_lEEESH_SI_NS4_8TiledMMAINS4_8MMA_AtomIJNS4_10MMA_TraitsINS4_19SM100_MMA_F8F6F4_SSEJSH_SH_fSE_SF_NS4_17integral_constantINS4_4UMMA5MajorELSP_0EEESQ_NSN_INSO_7ScaleInELSR_0EEESS_EEEEEENS4_6LayoutISC_NS5_IJNSA_ILi0EEESW_SW_EEEEENS5_IJNS4_10UnderscoreESZ_SZ_EEEEENS4_13SM90_TMA_LOADENS4_14ComposedLayoutINS4_7SwizzleILi2ELi4ELi3EEENS4_18smem_ptr_flag_bitsILi8EEENSV_INS5_IJNSA_ILi8EEESF_EEENS5_IJSF_SB_EEEEEEEvNS4_8identityES12_S1C_vS1D_EENS_8epilogue10collective18CollectiveEpilogueINS1F_23Sm100TmaWarpSpecializedILi1ELi1ELi64ELb0ELb0EEEJSG_NS5_IJNSV_ISE_SB_EENSV_ISF_SB_EEEEESH_SI_SH_SI_NS1F_6fusion15FusionCallbacksIS1J_NS1N_17LinearCombinationISH_fSH_fLNS_15FloatRoundStyleE2EEESG_S1M_JEEENS4_5SM1004TMEM4LOAD26SM100_TMEM_LOAD_32dp32b64xES12_S1C_NS4_39AutoVectorizingCopyWithAssumedAlignmentILi128EEENS4_14SM90_TMA_STOREES1C_S1Y_S1Y_EEEvvEEEEvNT_6ParamsE)
        /*0044*/ 	.word	0x00000000
.L_29:


//--------------------- .nv.compat                --------------------------
	.section	.nv.compat,"",@"SHT_CUDA_COMPAT_INFO"
	.align	4
        /*0000*/ 	.byte	0x02, 0x09, 0x01, 0x00, 0x02, 0x02, 0x02, 0x00, 0x02, 0x05, 0x05, 0x00, 0x03, 0x07, 0x01, 0x01
        /*0010*/ 	.byte	0x02, 0x03, 0x01, 0x00, 0x02, 0x06, 0x01, 0x00, 0x04, 0x0b, 0x08, 0x00, 0x09, 0x00, 0x00, 0x00
        /*0020*/ 	.byte	0x00, 0x00, 0x00, 0x00


//--------------------- .nv.info._ZN7cutlass13device_kernelINS_4gemm6kernel13GemmUniversalIN4cute5tupleIJiiiiEEENS1_10collective13CollectiveMmaINS1_35MainloopSm100TmaUmmaWarpSpecializedILi7ELi2ELi4ENS5_IJNS4_1CILi1EEESB_SB_EEEEENS5_IJNSA_ILi128EEENSA_ILi64EEESF_EEENS_12float_e4m3_tENS5_IJlSB_lEEESH_SI_NS4_8TiledMMAINS4_8MMA_AtomIJNS4_10MMA_TraitsINS4_19SM100_MMA_F8F6F4_SSEJSH_SH_fSE_SF_NS4_17integral_constantINS4_4UMMA5MajorELSP_0EEESQ_NSN_INSO_7ScaleInELSR_0EEESS_EEEEEENS4_6LayoutISC_NS5_IJNSA_ILi0EEESW_SW_EEEEENS5_IJNS4_10UnderscoreESZ_SZ_EEEEENS4_13SM90_TMA_LOADENS4_14ComposedLayoutINS4_7SwizzleILi2ELi4ELi3EEENS4_18smem_ptr_flag_bitsILi8EEENSV_INS5_IJNSA_ILi8EEESF_EEENS5_IJSF_SB_EEEEEEEvNS4_8identityES12_S1C_vS1D_EENS_8epilogue10collective18CollectiveEpilogueINS1F_23Sm100TmaWarpSpecializedILi1ELi1ELi64ELb0ELb0EEEJSG_NS5_IJNSV_ISE_SB_EENSV_ISF_SB_EEEEESH_SI_SH_SI_NS1F_6fusion15FusionCallbacksIS1J_NS1N_17LinearCombinationISH_fSH_fLNS_15FloatRoundStyleE2EEESG_S1M_JEEENS4_5SM1004TMEM4LOAD26SM100_TMEM_LOAD_32dp32b64xES12_S1C_NS4_39AutoVectorizingCopyWithAssumedAlignmentILi128EEENS4_14SM90_TMA_STOREES1C_S1Y_S1Y_EEEvvEEEEvNT_6ParamsE --------------------------
	.section	.nv.info._ZN7cutlass13device_kernelINS_4gemm6kernel13GemmUniversalIN4cute5tupleIJiiiiEEENS1_10collective13CollectiveMmaINS1_35MainloopSm100TmaUmmaWarpSpecializedILi7ELi2ELi4ENS5_IJNS4_1CILi1EEESB_SB_EEEEENS5_IJNSA_ILi128EEENSA_ILi64EEESF_EEENS_12float_e4m3_tENS5_IJlSB_lEEESH_SI_NS4_8TiledMMAINS4_8MMA_AtomIJNS4_10MMA_TraitsINS4_19SM100_MMA_F8F6F4_SSEJSH_SH_fSE_SF_NS4_17integral_constantINS4_4UMMA5MajorELSP_0EEESQ_NSN_INSO_7ScaleInELSR_0EEESS_EEEEEENS4_6LayoutISC_NS5_IJNSA_ILi0EEESW_SW_EEEEENS5_IJNS4_10UnderscoreESZ_SZ_EEEEENS4_13SM90_TMA_LOADENS4_14ComposedLayoutINS4_7SwizzleILi2ELi4ELi3EEENS4_18smem_ptr_flag_bitsILi8EEENSV_INS5_IJNSA_ILi8EEESF_EEENS5_IJSF_SB_EEEEEEEvNS4_8identityES12_S1C_vS1D_EENS_8epilogue10collective18CollectiveEpilogueINS1F_23Sm100TmaWarpSpecializedILi1ELi1ELi64ELb0ELb0EEEJSG_NS5_IJNSV_ISE_SB_EENSV_ISF_SB_EEEEESH_SI_SH_SI_NS1F_6fusion15FusionCallbacksIS1J_NS1N_17LinearCombinationISH_fSH_fLNS_15FloatRoundStyleE2EEESG_S1M_JEEENS4_5SM1004TMEM4LOAD26SM100_TMEM_LOAD_32dp32b64xES12_S1C_NS4_39AutoVectorizingCopyWithAssumedAlignmentILi128EEENS4_14SM90_TMA_STOREES1C_S1Y_S1Y_EEEvvEEEEvNT_6ParamsE,"",@"SHT_CUDA_INFO"
	.sectionflags	@""
	.align	4


	//----- nvinfo : EIATTR_CUDA_API_VERSION
	.align		4
        /*0000*/ 	.byte	0x04, 0x37
        /*0002*/ 	.short	(.L_31 - .L_30)
.L_30:
        /*0004*/ 	.word	0x00000082


	//----- nvinfo : EIATTR_KPARAM_INFO
	.align		4
.L_31:
        /*0008*/ 	.byte	0x04, 0x17
        /*000a*/ 	.short	(.L_33 - .L_32)
.L_32:
        /*000c*/ 	.word	0x00000000
        /*0010*/ 	.short	0x0000
        /*0012*/ 	.short	0x0000
        /*0014*/ 	.byte	0x00, 0xf0, 0x01, 0x20


	//----- nvinfo : EIATTR_AT_ENTRY_FRAGMENTS
	.align		4
.L_33:
        /*0018*/ 	.byte	0x04, 0x4f
        /*001a*/ 	.short	(.L_35 - .L_34)


	//   ....[0]....
.L_34:
        /*001c*/ 	.word	0x00000006


	//----- nvinfo : EIATTR_RESERVED_SMEM_USED
	.align		4
.L_35:
        /*0020*/ 	.byte	0x01, 0x41
	.zero		2


	//----- nvinfo : EIATTR_SPARSE_MMA_MASK
	.align		4
        /*0024*/ 	.byte	0x03, 0x50
        /*0026*/ 	.short	0x0000


	//----- nvinfo : EIATTR_TCGEN05_1CTA_USED
	.align		4
        /*0028*/ 	.byte	0x01, 0x51
	.zero		2


	//----- nvinfo : EIATTR_MAXREG_COUNT
	.align		4
        /*002c*/ 	.byte	0x03, 0x1b
        /*002e*/ 	.short	0x00ff


	//----- nvinfo : EIATTR_NUM_BARRIERS
	.align		4
        /*0030*/ 	.byte	0x02, 0x4c
        /*0032*/ 	.byte	0x07
	.zero		1


	//----- nvinfo : EIATTR_EXTERNS
	.align		4
        /*0034*/ 	.byte	0x04, 0x0f
        /*0036*/ 	.short	(.L_37 - .L_36)


	//   ....[0]....
	.align		4
.L_36:
        /*0038*/ 	.word	index@(__assertfail)


	//----- nvinfo : EIATTR_MERCURY_ISA_VERSION
	.align		4
.L_37:
        /*003c*/ 	.byte	0x03, 0x5f
        /*003e*/ 	.short	0x0101


	//----- nvinfo : EIATTR_INT_WARP_WIDE_INSTR_OFFSETS
	.align		4
        /*0040*/ 	.byte	0x04, 0x31
        /*0042*/ 	.short	(.L_39 - .L_38)


	//   ....[0]....
.L_38:
        /*0044*/ 	.word	0x00001de0


	//   ....[1]....
        /*0048*/ 	.word	0x00003900


	//   ....[2]....
        /*004c*/ 	.word	0x00003920


	//   ....[3]....
        /*0050*/ 	.word	0x00003950


	//   ....[4]....
        /*0054*/ 	.word	0x00004360


	//   ....[5]....
        /*0058*/ 	.word	0x00004450


	//----- nvinfo : EIATTR_COOP_GROUP_MASK_REGIDS
	.align		4
.L_39:
        /*005c*/ 	.byte	0x04, 0x29
        /*005e*/ 	.short	(.L_41 - .L_40)


	//   ....[0]....
.L_40:
        /*0060*/ 	.word	0xffffffff


	//   ....[1]....
        /*0064*/ 	.word	0xffffffff


	//   ....[2]....
        /*0068*/ 	.word	0xffffffff


	//   ....[3]....
        /*006c*/ 	.word	0xffffffff


	//   ....[4]....
        /*0070*/ 	.word	0xffffffff


	//   ....[5]....
        /*0074*/ 	.word	0xffffffff


	//   ....[6]....
        /*0078*/ 	.word	0xffffffff


	//   ....[7]....
        /*007c*/ 	.word	0xffffffff


	//   ....[8]....
        /*0080*/ 	.word	0xffffffff


	//   ....[9]....
        /*0084*/ 	.word	0xffffffff


	//   ....[10]....
        /*0088*/ 	.word	0xffffffff


	//   ....[11]....
        /*008c*/ 	.word	0xffffffff


	//   ....[12]....
        /*0090*/ 	.word	0xffffffff


	//----- nvinfo : EIATTR_COOP_GROUP_INSTR_OFFSETS
	.align		4
.L_41:
        /*0094*/ 	.byte	0x04, 0x28
        /*0096*/ 	.short	(.L_43 - .L_42)


	//   ....[0]....
.L_42:
        /*0098*/ 	.word	0x00000090


	//   ....[1]....
        /*009c*/ 	.word	0x000004d0


	//   ....[2]....
        /*00a0*/ 	.word	0x000006a0


	//   ....[3]....
        /*00a4*/ 	.word	0x000007e0


	//   ....[4]....
        /*00a8*/ 	.word	0x000008e0


	//   ....[5]....
        /*00ac*/ 	.word	0x00000a50


	//   ....[6]....
        /*00b0*/ 	.word	0x00000bf0


	//   ....[7]....
        /*00b4*/ 	.word	0x00001cc0


	//   ....[8]....
        /*00b8*/ 	.word	0x00002c50


	//   ....[9]....
        /*00bc*/ 	.word	0x00002e60


	//   ....[10]....
        /*00c0*/ 	.word	0x00002e90


	//   ....[11]....
        /*00c4*/ 	.word	0x000037e0


	//   ....[12]....
        /*00c8*/ 	.word	0x00003a10


	//----- nvinfo : EIATTR_VRC_CTA_INIT_COUNT
	.align		4
.L_43:
        /*00cc*/ 	.byte	0x02, 0x4a
        /*00ce*/ 	.byte	0x80
	.zero		1


	//----- nvinfo : EIATTR_SYSCALL_OFFSETS
	.align		4
        /*00d0*/ 	.byte	0x04, 0x46
        /*00d2*/ 	.short	(.L_45 - .L_44)


	//   ....[0]....
.L_44:
        /*00d4*/ 	.word	0x00004e40


	//   ....[1]....
        /*00d8*/ 	.word	0x00004f80


	//   ....[2]....
        /*00dc*/ 	.word	0x00005720


	//----- nvinfo : EIATTR_MBARRIER_INSTR_OFFSETS
	.align		4
.L_45:
        /*00e0*/ 	.byte	0x04, 0x39
        /*00e2*/ 	.short	(.L_47 - .L_46)


	//   ....[0]....
.L_46:
        /*00e4*/ 	.word	0x000005b0
        /*00e8*/ 	.word	0x000000ff
        /*00ec*/ 	.word	0x00000000
        /*00f0*/ 	.short	0x0100
        /*00f2*/ 	.byte	0x05
	.zero		1


	//   ....[1]....
        /*00f4*/ 	.word	0x000005c0
        /*00f8*/ 	.word	0x000000ff
        /*00fc*/ 	.word	0x00000038
        /*0100*/ 	.short	0x0100
        /*0102*/ 	.byte	0x05
	.zero		1


	//   ....[2]....
        /*0104*/ 	.word	0x000005d0
        /*0108*/ 	.word	0x000000ff
        /*010c*/ 	.word	0x00000008
        /*0110*/ 	.short	0x0100
        /*0112*/ 	.byte	0x05
	.zero		1


	//   ....[3]....
        /*0114*/ 	.word	0x000005e0
        /*0118*/ 	.word	0x000000ff
        /*011c*/ 	.word	0x00000040
        /*0120*/ 	.short	0x0100
        /*0122*/ 	.byte	0x05
	.zero		1


	//   ....[4]....
        /*0124*/ 	.word	0x000005f0
        /*0128*/ 	.word	0x000000ff
        /*012c*/ 	.word	0x00000010
        /*0130*/ 	.short	0x0100
        /*0132*/ 	.byte	0x05
	.zero		1


	//   ....[5]....
        /*0134*/ 	.word	0x00000600
        /*0138*/ 	.word	0x000000ff
        /*013c*/ 	.word	0x00000048
        /*0140*/ 	.short	0x0100
        /*0142*/ 	.byte	0x05
	.zero		1


	//   ....[6]....
        /*0144*/ 	.word	0x00000610
        /*0148*/ 	.word	0x000000ff
        /*014c*/ 	.word	0x00000018
        /*0150*/ 	.short	0x0100
        /*0152*/ 	.byte	0x05
	.zero		1


	//   ....[7]....
        /*0154*/ 	.word	0x00000620
        /*0158*/ 	.word	0x000000ff
        /*015c*/ 	.word	0x00000050
        /*0160*/ 	.short	0x0100
        /*0162*/ 	.byte	0x05
	.zero		1


	//   ....[8]....
        /*0164*/ 	.word	0x00000630
        /*0168*/ 	.word	0x000000ff
        /*016c*/ 	.word	0x00000020
        /*0170*/ 	.short	0x0100
        /*0172*/ 	.byte	0x05
	.zero		1


	//   ....[9]....
        /*0174*/ 	.word	0x00000640
        /*0178*/ 	.word	0x000000ff
        /*017c*/ 	.word	0x00000058
        /*0180*/ 	.short	0x0100
        /*0182*/ 	.byte	0x05
	.zero		1


	//   ....[10]....
        /*0184*/ 	.word	0x00000650
        /*0188*/ 	.word	0x000000ff
        /*018c*/ 	.word	0x00000028
        /*0190*/ 	.short	0x0100
        /*0192*/ 	.byte	0x05
	.zero		1


	//   ....[11]....
        /*0194*/ 	.word	0x00000660
        /*0198*/ 	.word	0x000000ff
        /*019c*/ 	.word	0x00000060
        /*01a0*/ 	.short	0x0100
        /*01a2*/ 	.byte	0x05
	.zero		1


	//   ....[12]....
        /*01a4*/ 	.word	0x00000670
        /*01a8*/ 	.word	0x000000ff
        /*01ac*/ 	.word	0x00000030
        /*01b0*/ 	.short	0x0100
        /*01b2*/ 	.byte	0x05
	.zero		1


	//   ....[13]....
        /*01b4*/ 	.word	0x00000680
        /*01b8*/ 	.word	0x000000ff
        /*01bc*/ 	.word	0x00000068
        /*01c0*/ 	.short	0x0100
        /*01c2*/ 	.byte	0x05
	.zero		1


	//   ....[14]....
        /*01c4*/ 	.word	0x000007b0
        /*01c8*/ 	.word	0x000000ff
        /*01cc*/ 	.word	0x00000070
        /*01d0*/ 	.short	0x0100
        /*01d2*/ 	.byte	0x06
	.zero		1


	//   ....[15]....
        /*01d4*/ 	.word	0x000007c0
        /*01d8*/ 	.word	0x000000ff
        /*01dc*/ 	.word	0x00000078
        /*01e0*/ 	.short	0x0100
        /*01e2*/ 	.byte	0x06
	.zero		1


	//   ....[16]....
        /*01e4*/ 	.word	0x000008b0
        /*01e8*/ 	.word	0x000000ff
        /*01ec*/ 	.word	0x00000080
        /*01f0*/ 	.short	0x0100
        /*01f2*/ 	.byte	0x05
	.zero		1


	//   ....[17]....
        /*01f4*/ 	.word	0x000008c0
        /*01f8*/ 	.word	0x000000ff
        /*01fc*/ 	.word	0x00000088
        /*0200*/ 	.short	0x0100
        /*0202*/ 	.byte	0x05
	.zero		1


	//   ....[18]....
        /*0204*/ 	.word	0x00000a00
        /*0208*/ 	.word	0x000000ff
        /*020c*/ 	.word	0x00000090
        /*0210*/ 	.short	0x0100
        /*0212*/ 	.byte	0x05
	.zero		1


	//   ....[19]....
        /*0214*/ 	.word	0x00000a10
        /*0218*/ 	.word	0x000000ff
        /*021c*/ 	.word	0x000000a0
        /*0220*/ 	.short	0x0100
        /*0222*/ 	.byte	0x05
	.zero		1


	//   ....[20]....
        /*0224*/ 	.word	0x00000a20
        /*0228*/ 	.word	0x000000ff
        /*022c*/ 	.word	0x00000098
        /*0230*/ 	.short	0x0100
        /*0232*/ 	.byte	0x05
	.zero		1


	//   ....[21]....
        /*0234*/ 	.word	0x00000a30
        /*0238*/ 	.word	0x000000ff
        /*023c*/ 	.word	0x000000a8
        /*0240*/ 	.short	0x0100
        /*0242*/ 	.byte	0x05
	.zero		1


	//   ....[22]....
        /*0244*/ 	.word	0x00000b60
        /*0248*/ 	.word	0x000000ff
        /*024c*/ 	.word	0x000000b0
        /*0250*/ 	.short	0x0100
        /*0252*/ 	.byte	0x06
	.zero		1


	//   ....[23]....
        /*0254*/ 	.word	0x00000b70
        /*0258*/ 	.word	0x000000ff
        /*025c*/ 	.word	0x000000d0
        /*0260*/ 	.short	0x0100
        /*0262*/ 	.byte	0x06
	.zero		1


	//   ....[24]....
        /*0264*/ 	.word	0x00000b80
        /*0268*/ 	.word	0x000000ff
        /*026c*/ 	.word	0x000000b8
        /*0270*/ 	.short	0x0100
        /*0272*/ 	.byte	0x06
	.zero		1


	//   ....[25]....
        /*0274*/ 	.word	0x00000b90
        /*0278*/ 	.word	0x000000ff
        /*027c*/ 	.word	0x000000d8
        /*0280*/ 	.short	0x0100
        /*0282*/ 	.byte	0x06
	.zero		1


	//   ....[26]....
        /*0284*/ 	.word	0x00000ba0
        /*0288*/ 	.word	0x000000ff
        /*028c*/ 	.word	0x000000c0
        /*0290*/ 	.short	0x0100
        /*0292*/ 	.byte	0x06
	.zero		1


	//   ....[27]....
        /*0294*/ 	.word	0x00000bb0
        /*0298*/ 	.word	0x000000ff
        /*029c*/ 	.word	0x000000e0
        /*02a0*/ 	.short	0x0100
        /*02a2*/ 	.byte	0x06
	.zero		1


	//   ....[28]....
        /*02a4*/ 	.word	0x00000bc0
        /*02a8*/ 	.word	0x000000ff
        /*02ac*/ 	.word	0x000000c8
        /*02b0*/ 	.short	0x0100
        /*02b2*/ 	.byte	0x06
	.zero		1


	//   ....[29]....
        /*02b4*/ 	.word	0x00000bd0
        /*02b8*/ 	.word	0x000000ff
        /*02bc*/ 	.word	0x000000e8
        /*02c0*/ 	.short	0x0100
        /*02c2*/ 	.byte	0x06
	.zero		1


	//   ....[30]....
        /*02c4*/ 	.word	0x00000cc0
        /*02c8*/ 	.word	0x000000ff
        /*02cc*/ 	.word	0x000000f0
        /*02d0*/ 	.short	0x0100
        /*02d2*/ 	.byte	0x05
	.zero		1


	//   ....[31]....
        /*02d4*/ 	.word	0x00000cd0
        /*02d8*/ 	.word	0x000000ff
        /*02dc*/ 	.word	0x00000100
        /*02e0*/ 	.short	0x0100
        /*02e2*/ 	.byte	0x05
	.zero		1


	//   ....[32]....
        /*02e4*/ 	.word	0x00000ce0
        /*02e8*/ 	.word	0x000000ff
        /*02ec*/ 	.word	0x000000f8
        /*02f0*/ 	.short	0x0100
        /*02f2*/ 	.byte	0x05
	.zero		1


	//   ....[33]....
        /*02f4*/ 	.word	0x00000cf0
        /*02f8*/ 	.word	0x000000ff
        /*02fc*/ 	.word	0x00000108
        /*0300*/ 	.short	0x0100
        /*0302*/ 	.byte	0x05
	.zero		1


	//   ....[34]....
        /*0304*/ 	.word	0x000015c0
        /*0308*/ 	.word	0x00000003
        /*030c*/ 	.word	0x00000100
        /*0310*/ 	.short	0x010a
        /*0312*/ 	.byte	0xff
	.zero		1


	//   ....[35]....
        /*0314*/ 	.word	0x000015f0
        /*0318*/ 	.word	0x00000003
        /*031c*/ 	.word	0x000000f0
        /*0320*/ 	.short	0x0101
        /*0322*/ 	.byte	0xff
	.zero		1


	//   ....[36]....
        /*0324*/ 	.word	0x000016c0
        /*0328*/ 	.word	0x000000ff
        /*032c*/ 	.word	0x00000038
        /*0330*/ 	.short	0x010a
        /*0332*/ 	.byte	0x08
	.zero		1


	//   ....[37]....
        /*0334*/ 	.word	0x00001760
        /*0338*/ 	.word	0x000000ff
        /*033c*/ 	.word	0x00000038
        /*0340*/ 	.short	0x010a
        /*0342*/ 	.byte	0x21
	.zero		1


	//   ....[38]....
        /*0344*/ 	.word	0x000018b0
        /*0348*/ 	.word	0x000000ff
        /*034c*/ 	.word	0x00000038
        /*0350*/ 	.short	0x010a
        /*0352*/ 	.byte	0x08
	.zero		1


	//   ....[39]....
        /*0354*/ 	.word	0x000019c0
        /*0358*/ 	.word	0x000000ff
        /*035c*/ 	.word	0x00000088
        /*0360*/ 	.short	0x0101
        /*0362*/ 	.byte	0x04
	.zero		1


	//   ....[40]....
        /*0364*/ 	.word	0x000019e0
        /*0368*/ 	.word	0x000000ff
        /*036c*/ 	.word	0x00000038
        /*0370*/ 	.short	0x010a
        /*0372*/ 	.byte	0x08
	.zero		1


	//   ....[41]....
        /*0374*/ 	.word	0x00001a60
        /*0378*/ 	.word	0x000000ff
        /*037c*/ 	.word	0x00000038
        /*0380*/ 	.short	0x010a
        /*0382*/ 	.byte	0x11
	.zero		1


	//   ....[42]....
        /*0384*/ 	.word	0x00001bb0
        /*0388*/ 	.word	0x000000ff
        /*038c*/ 	.word	0x00000038
        /*0390*/ 	.short	0x010a
        /*0392*/ 	.byte	0x08
	.zero		1


	//   ....[43]....
        /*0394*/ 	.word	0x00001cf0
        /*0398*/ 	.word	0x00000002
        /*039c*/ 	.word	0x00000090
        /*03a0*/ 	.short	0x010a
        /*03a2*/ 	.byte	0xff
	.zero		1


	//   ....[44]....
        /*03a4*/ 	.word	0x00001db0
        /*03a8*/ 	.word	0x00000002
        /*03ac*/ 	.word	0x00000000
        /*03b0*/ 	.short	0x0101
        /*03b2*/ 	.byte	0xff
	.zero		1


	//   ....[45]....
        /*03b4*/ 	.word	0x00002310
        /*03b8*/ 	.word	0x000000ff
        /*03bc*/ 	.word	0x00000000
        /*03c0*/ 	.short	0x010a
        /*03c2*/ 	.byte	0x05
	.zero		1


	//   ....[46]....
        /*03c4*/ 	.word	0x000023a0
        /*03c8*/ 	.word	0x000000ff
        /*03cc*/ 	.word	0x00000000
        /*03d0*/ 	.short	0x010a
        /*03d2*/ 	.byte	0x05
	.zero		1


	//   ....[47]....
        /*03d4*/ 	.word	0x00002430
        /*03d8*/ 	.word	0x000000ff
        /*03dc*/ 	.word	0x00000000
        /*03e0*/ 	.short	0x010a
        /*03e2*/ 	.byte	0x05
	.zero		1


	//   ....[48]....
        /*03e4*/ 	.word	0x000024c0
        /*03e8*/ 	.word	0x000000ff
        /*03ec*/ 	.word	0x00000000
        /*03f0*/ 	.short	0x010a
        /*03f2*/ 	.byte	0x05
	.zero		1


	//   ....[49]....
        /*03f4*/ 	.word	0x00002550
        /*03f8*/ 	.word	0x000000ff
        /*03fc*/ 	.word	0x00000000
        /*0400*/ 	.short	0x010a
        /*0402*/ 	.byte	0x05
	.zero		1


	//   ....[50]....
        /*0404*/ 	.word	0x000025e0
        /*0408*/ 	.word	0x000000ff
        /*040c*/ 	.word	0x00000000
        /*0410*/ 	.short	0x010a
        /*0412*/ 	.byte	0x05
	.zero		1


	//   ....[51]....
        /*0414*/ 	.word	0x00002680
        /*0418*/ 	.word	0x00000000
        /*041c*/ 	.word	0x00000000
        /*0420*/ 	.short	0x010a
        /*0422*/ 	.byte	0xff
	.zero		1


	//   ....[52]....
        /*0424*/ 	.word	0x000027a0
        /*0428*/ 	.word	0x00000000
        /*042c*/ 	.word	0x000000f0
        /*0430*/ 	.short	0x010a
        /*0432*/ 	.byte	0xff
	.zero		1


	//   ....[53]....
        /*0434*/ 	.word	0x00002800
        /*0438*/ 	.word	0x00000004
        /*043c*/ 	.word	0x00000000
        /*0440*/ 	.short	0x0101
        /*0442*/ 	.byte	0xff
	.zero		1


	//   ....[54]....
        /*0444*/ 	.word	0x00002820
        /*0448*/ 	.word	0x000000ff
        /*044c*/ 	.word	0x000000a0
        /*0450*/ 	.short	0x010a
        /*0452*/ 	.byte	0x05
	.zero		1


	//   ....[55]....
        /*0454*/ 	.word	0x00002940
        /*0458*/ 	.word	0x00000000
        /*045c*/ 	.word	0x00000090
        /*0460*/ 	.short	0x010a
        /*0462*/ 	.byte	0xff
	.zero		1


	//   ....[56]....
        /*0464*/ 	.word	0x00002a50
        /*0468*/ 	.word	0x00000000
        /*046c*/ 	.word	0x00000000
        /*0470*/ 	.short	0x0101
        /*0472*/ 	.byte	0xff
	.zero		1


	//   ....[57]....
        /*0474*/ 	.word	0x00002ae0
        /*0478*/ 	.word	0x000000ff
        /*047c*/ 	.word	0x000000a0
        /*0480*/ 	.short	0x0106
        /*0482*/ 	.byte	0x05
	.zero		1


	//   ....[58]....
        /*0484*/ 	.word	0x00002b00
        /*0488*/ 	.word	0x000000ff
        /*048c*/ 	.word	0x000000a0
        /*0490*/ 	.short	0x010a
        /*0492*/ 	.byte	0x05
	.zero		1


	//   ....[59]....
        /*0494*/ 	.word	0x00002b90
        /*0498*/ 	.word	0x000000ff
        /*049c*/ 	.word	0x000000a0
        /*04a0*/ 	.short	0x0106
        /*04a2*/ 	.byte	0x04
	.zero		1


	//   ....[60]....
        /*04a4*/ 	.word	0x00002bd0
        /*04a8*/ 	.word	0x00000000
        /*04ac*/ 	.word	0x000000a0
        /*04b0*/ 	.short	0x010a
        /*04b2*/ 	.byte	0xff
	.zero		1


	//   ....[61]....
        /*04b4*/ 	.word	0x000030d0
        /*04b8*/ 	.word	0x00000000
        /*04bc*/ 	.word	0x00000090
        /*04c0*/ 	.short	0x010a
        /*04c2*/ 	.byte	0xff
	.zero		1


	//   ....[62]....
        /*04c4*/ 	.word	0x000031e0
        /*04c8*/ 	.word	0x00000003
        /*04cc*/ 	.word	0x00000000
        /*04d0*/ 	.short	0x0101
        /*04d2*/ 	.byte	0xff
	.zero		1


	//   ....[63]....
        /*04d4*/ 	.word	0x000031f0
        /*04d8*/ 	.word	0x000000ff
        /*04dc*/ 	.word	0x00000000
        /*04e0*/ 	.short	0x010a
        /*04e2*/ 	.byte	0x04
	.zero		1


	//   ....[64]....
        /*04e4*/ 	.word	0x00003210
        /*04e8*/ 	.word	0x000000ff
        /*04ec*/ 	.word	0x000000d0
        /*04f0*/ 	.short	0x010a
        /*04f2*/ 	.byte	0x08
	.zero		1


	//   ....[65]....
        /*04f4*/ 	.word	0x000032e0
        /*04f8*/ 	.word	0x000000ff
        /*04fc*/ 	.word	0x00000000
        /*0500*/ 	.short	0x010a
        /*0502*/ 	.byte	0x07
	.zero		1


	//   ....[66]....
        /*0504*/ 	.word	0x00003420
        /*0508*/ 	.word	0x000000ff
        /*050c*/ 	.word	0x00000000
        /*0510*/ 	.short	0x010a
        /*0512*/ 	.byte	0x04
	.zero		1


	//   ....[67]....
        /*0514*/ 	.word	0x00003610
        /*0518*/ 	.word	0x000000ff
        /*051c*/ 	.word	0x00000000
        /*0520*/ 	.short	0x010a
        /*0522*/ 	.byte	0x05
	.zero		1


	//   ....[68]....
        /*0524*/ 	.word	0x000036a0
        /*0528*/ 	.word	0x000000ff
        /*052c*/ 	.word	0x00000000
        /*0530*/ 	.short	0x010a
        /*0532*/ 	.byte	0x05
	.zero		1


	//   ....[69]....
        /*0534*/ 	.word	0x00003730
        /*0538*/ 	.word	0x000000ff
        /*053c*/ 	.word	0x00000000
        /*0540*/ 	.short	0x010a
        /*0542*/ 	.byte	0x05
	.zero		1


	//   ....[70]....
        /*0544*/ 	.word	0x000037c0
        /*0548*/ 	.word	0x000000ff
        /*054c*/ 	.word	0x00000000
        /*0550*/ 	.short	0x010a
        /*0552*/ 	.byte	0x07
	.zero		1


	//   ....[71]....
        /*0554*/ 	.word	0x00003c00
        /*0558*/ 	.word	0x00000000
        /*055c*/ 	.word	0x00000090
        /*0560*/ 	.short	0x010a
        /*0562*/ 	.byte	0xff
	.zero		1


	//   ....[72]....
        /*0564*/ 	.word	0x00003cf0
        /*0568*/ 	.word	0x00000000
        /*056c*/ 	.word	0x00000000
        /*0570*/ 	.short	0x0101
        /*0572*/ 	.byte	0xff
	.zero		1


	//   ....[73]....
        /*0574*/ 	.word	0x00004010
        /*0578*/ 	.word	0x000000ff
        /*057c*/ 	.word	0x00000088
        /*0580*/ 	.short	0x010a
        /*0582*/ 	.byte	0x06
	.zero		1


	//   ....[74]....
        /*0584*/ 	.word	0x00004190
        /*0588*/ 	.word	0x000000ff
        /*058c*/ 	.word	0x00000078
        /*0590*/ 	.short	0x010a
        /*0592*/ 	.byte	0x06
	.zero		1


	//   ....[75]....
        /*0594*/ 	.word	0x000044c0
        /*0598*/ 	.word	0x000000ff
        /*059c*/ 	.word	0x00000070
        /*05a0*/ 	.short	0x010b
        /*05a2*/ 	.byte	0x06
	.zero		1


	//   ....[76]....
        /*05a4*/ 	.word	0x000044e0
        /*05a8*/ 	.word	0x000000ff
        /*05ac*/ 	.word	0x00000000
        /*05b0*/ 	.short	0x0101
        /*05b2*/ 	.byte	0x25
	.zero		1


	//   ....[77]....
        /*05b4*/ 	.word	0x00004520
        /*05b8*/ 	.word	0x00000000
        /*05bc*/ 	.word	0x00000078
        /*05c0*/ 	.short	0x010a
        /*05c2*/ 	.byte	0xff
	.zero		1


	//   ....[78]....
        /*05c4*/ 	.word	0x00004850
        /*05c8*/ 	.word	0x00000000
        /*05cc*/ 	.word	0x00000090
        /*05d0*/ 	.short	0x010a
        /*05d2*/ 	.byte	0xff
	.zero		1


	//   ....[79]....
        /*05d4*/ 	.word	0x00004960
        /*05d8*/ 	.word	0x00000000
        /*05dc*/ 	.word	0x00000000
        /*05e0*/ 	.short	0x0101
        /*05e2*/ 	.byte	0xff
	.zero		1


	//   ....[80]....
        /*05e4*/ 	.word	0x00005300
        /*05e8*/ 	.word	0x000000ff
        /*05ec*/ 	.word	0x00000070
        /*05f0*/ 	.short	0x010a
        /*05f2*/ 	.byte	0x2b
	.zero		1


	//   ....[81]....
        /*05f4*/ 	.word	0x00005310
        /*05f8*/ 	.word	0x0000009c
        /*05fc*/ 	.word	0x000000b0
        /*0600*/ 	.short	0x010a
        /*0602*/ 	.byte	0xff
	.zero		1


	//   ....[82]....
        /*0604*/ 	.word	0x000054a0
        /*0608*/ 	.word	0x000000ff
        /*060c*/ 	.word	0x00000070
        /*0610*/ 	.short	0x010a
        /*0612*/ 	.byte	0x2b
	.zero		1


	//   ....[83]....
        /*0614*/ 	.word	0x000055a0
        /*0618*/ 	.word	0x000000ff
        /*061c*/ 	.word	0x00000000
        /*0620*/ 	.short	0x0101
        /*0622*/ 	.byte	0x04
	.zero		1


	//   ....[84]....
        /*0624*/ 	.word	0x00005600
        /*0628*/ 	.word	0x0000009c
        /*062c*/ 	.word	0x000000b0
        /*0630*/ 	.short	0x010a
        /*0632*/ 	.byte	0xff
	.zero		1


	//   ....[85]....
        /*0634*/ 	.word	0x000059c0
        /*0638*/ 	.word	0x000000ff
        /*063c*/ 	.word	0x00000000
        /*0640*/ 	.short	0x0101
        /*0642*/ 	.byte	0x05
	.zero		1


	//   ....[86]....
        /*0644*/ 	.word	0x00006a70
        /*0648*/ 	.word	0x00000003
        /*064c*/ 	.word	0x00000100
        /*0650*/ 	.short	0x010a
        /*0652*/ 	.byte	0xff
	.zero		1


	//   ....[87]....
        /*0654*/ 	.word	0x00006ad0
        /*0658*/ 	.word	0x00000002
        /*065c*/ 	.word	0x00000038
        /*0660*/ 	.short	0x010a
        /*0662*/ 	.byte	0xff
	.zero		1


	//   ....[88]....
        /*0664*/ 	.word	0x00006b30
        /*0668*/ 	.word	0x00000002
        /*066c*/ 	.word	0x00000038
        /*0670*/ 	.short	0x010a
        /*0672*/ 	.byte	0xff
	.zero		1


	//   ....[89]....
        /*0674*/ 	.word	0x00006b80
        /*0678*/ 	.word	0x00000002
        /*067c*/ 	.word	0x00000090
        /*0680*/ 	.short	0x010a
        /*0682*/ 	.byte	0xff
	.zero		1


	//   ....[90]....
        /*0684*/ 	.word	0x00006be0
        /*0688*/ 	.word	0x00000000
        /*068c*/ 	.word	0x00000000
        /*0690*/ 	.short	0x010a
        /*0692*/ 	.byte	0xff
	.zero		1


	//   ....[91]....
        /*0694*/ 	.word	0x00006c40
        /*0698*/ 	.word	0x00000000
        /*069c*/ 	.word	0x00000000
        /*06a0*/ 	.short	0x010a
        /*06a2*/ 	.byte	0xff
	.zero		1


	//   ....[92]....
        /*06a4*/ 	.word	0x00006ca0
        /*06a8*/ 	.word	0x00000000
        /*06ac*/ 	.word	0x00000000
        /*06b0*/ 	.short	0x010a
        /*06b2*/ 	.byte	0xff
	.zero		1


	//   ....[93]....
        /*06b4*/ 	.word	0x00006d00
        /*06b8*/ 	.word	0x00000000
        /*06bc*/ 	.word	0x00000000
        /*06c0*/ 	.short	0x010a
        /*06c2*/ 	.byte	0xff
	.zero		1


	//   ....[94]....
        /*06c4*/ 	.word	0x00006d60
        /*06c8*/ 	.word	0x00000000
        /*06cc*/ 	.word	0x00000000
        /*06d0*/ 	.short	0x010a
        /*06d2*/ 	.byte	0xff
	.zero		1


	//   ....[95]....
        /*06d4*/ 	.word	0x00006dc0
        /*06d8*/ 	.word	0x00000000
        /*06dc*/ 	.word	0x00000000
        /*06e0*/ 	.short	0x010a
        /*06e2*/ 	.byte	0xff
	.zero		1


	//   ....[96]....
        /*06e4*/ 	.word	0x00006e10
        /*06e8*/ 	.word	0x00000000
        /*06ec*/ 	.word	0x000000f0
        /*06f0*/ 	.short	0x010a
        /*06f2*/ 	.byte	0xff
	.zero		1


	//   ....[97]....
        /*06f4*/ 	.word	0x00006e70
        /*06f8*/ 	.word	0x00000000
        /*06fc*/ 	.word	0x000000a0
        /*0700*/ 	.short	0x010a
        /*0702*/ 	.byte	0xff
	.zero		1


	//   ....[98]....
        /*0704*/ 	.word	0x00006ec0
        /*0708*/ 	.word	0x00000000
        /*070c*/ 	.word	0x00000090
        /*0710*/ 	.short	0x010a
        /*0712*/ 	.byte	0xff
	.zero		1


	//   ....[99]....
        /*0714*/ 	.word	0x00006f20
        /*0718*/ 	.word	0x00000000
        /*071c*/ 	.word	0x000000a0
        /*0720*/ 	.short	0x010a
        /*0722*/ 	.byte	0xff
	.zero		1


	//   ....[100]....
        /*0724*/ 	.word	0x00006f70
        /*0728*/ 	.word	0x00000000
        /*072c*/ 	.word	0x00000090
        /*0730*/ 	.short	0x010a
        /*0732*/ 	.byte	0xff
	.zero		1


	//   ....[101]....
        /*0734*/ 	.word	0x00006fd0
        /*0738*/ 	.word	0x00000003
        /*073c*/ 	.word	0x000000d0
        /*0740*/ 	.short	0x010a
        /*0742*/ 	.byte	0xff
	.zero		1


	//   ....[102]....
        /*0744*/ 	.word	0x00007030
        /*0748*/ 	.word	0x00000000
        /*074c*/ 	.word	0x00000000
        /*0750*/ 	.short	0x010a
        /*0752*/ 	.byte	0xff
	.zero		1


	//   ....[103]....
        /*0754*/ 	.word	0x00007090
        /*0758*/ 	.word	0x00000000
        /*075c*/ 	.word	0x00000000
        /*0760*/ 	.short	0x010a
        /*0762*/ 	.byte	0xff
	.zero		1


	//   ....[104]....
        /*0764*/ 	.word	0x000070f0
        /*0768*/ 	.word	0x00000000
        /*076c*/ 	.word	0x00000000
        /*0770*/ 	.short	0x010a
        /*0772*/ 	.byte	0xff
	.zero		1


	//   ....[105]....
        /*0774*/ 	.word	0x00007150
        /*0778*/ 	.word	0x00000000
        /*077c*/ 	.word	0x00000000
        /*0780*/ 	.short	0x010a
        /*0782*/ 	.byte	0xff
	.zero		1


	//   ....[106]....
        /*0784*/ 	.word	0x000071b0
        /*0788*/ 	.word	0x00000000
        /*078c*/ 	.word	0x00000000
        /*0790*/ 	.short	0x010a
        /*0792*/ 	.byte	0xff
	.zero		1


	//   ....[107]....
        /*0794*/ 	.word	0x00007200
        /*0798*/ 	.word	0x00000000
        /*079c*/ 	.word	0x00000090
        /*07a0*/ 	.short	0x010a
        /*07a2*/ 	.byte	0xff
	.zero		1


	//   ....[108]....
        /*07a4*/ 	.word	0x00007260
        /*07a8*/ 	.word	0x00000000
        /*07ac*/ 	.word	0x00000088
        /*07b0*/ 	.short	0x010a
        /*07b2*/ 	.byte	0xff
	.zero		1


	//   ....[109]....
        /*07b4*/ 	.word	0x000072c0
        /*07b8*/ 	.word	0x00000003
        /*07bc*/ 	.word	0x00000078
        /*07c0*/ 	.short	0x010a
        /*07c2*/ 	.byte	0xff
	.zero		1


	//   ....[110]....
        /*07c4*/ 	.word	0x00007310
        /*07c8*/ 	.word	0x00000000
        /*07cc*/ 	.word	0x00000090
        /*07d0*/ 	.short	0x010a
        /*07d2*/ 	.byte	0xff
	.zero		1


	//   ....[111]....
        /*07d4*/ 	.word	0x00007370
        /*07d8*/ 	.word	0x00000000
        /*07dc*/ 	.word	0x00000070
        /*07e0*/ 	.short	0x010a
        /*07e2*/ 	.byte	0xff
	.zero		1


	//   ....[112]....
        /*07e4*/ 	.word	0x000073c0
        /*07e8*/ 	.word	0x0000009c
        /*07ec*/ 	.word	0x000000b0
        /*07f0*/ 	.short	0x010a
        /*07f2*/ 	.byte	0xff
	.zero		1


	//----- nvinfo : EIATTR_NUM_MBARRIERS
	.align		4
.L_47:
        /*07f4*/ 	.byte	0x03, 0x38
        /*07f6*/ 	.short	0x0022


	//----- nvinfo : EIATTR_EXIT_INSTR_OFFSETS
	.align		4
        /*07f8*/ 	.byte	0x04, 0x1c
        /*07fa*/ 	.short	(.L_49 - .L_48)


	//   ....[0]....
.L_48:
        /*07fc*/ 	.word	0x000026b0


	//   ....[1]....
        /*0800*/ 	.word	0x00002ba0


	//   ....[2]....
        /*0804*/ 	.word	0x00002c00


	//   ....[3]....
        /*0808*/ 	.word	0x00003a20


	//   ....[4]....
        /*080c*/ 	.word	0x00004550


	//   ....[5]....
        /*0810*/ 	.word	0x00004590


	//   ....[6]....
        /*0814*/ 	.word	0x00006a60


	//----- nvinfo : EIATTR_MAX_THREADS
	.align		4
.L_49:
        /*0818*/ 	.byte	0x04, 0x05
        /*081a*/ 	.short	(.L_51 - .L_50)
.L_50:
        /*081c*/ 	.word	0x00000100
        /*0820*/ 	.word	0x00000001
        /*0824*/ 	.word	0x00000001


	//----- nvinfo : EIATTR_CRS_STACK_SIZE
	.align		4
.L_51:
        /*0828*/ 	.byte	0x04, 0x1e
        /*082a*/ 	.short	(.L_53 - .L_52)
.L_52:
        /*082c*/ 	.word	0x00000000


	//----- nvinfo : EIATTR_CBANK_PARAM_SIZE
	.align		4
.L_53:
        /*0830*/ 	.byte	0x03, 0x19
        /*0832*/ 	.short	0x0800


	//----- nvinfo : EIATTR_PARAM_CBANK
	.align		4
        /*0834*/ 	.byte	0x04, 0x0a
        /*0836*/ 	.short	(.L_55 - .L_54)
	.align		4
.L_54:
        /*0838*/ 	.word	index@(.nv.constant0._ZN7cutlass13device_kernelINS_4gemm6kernel13GemmUniversalIN4cute5tupleIJiiiiEEENS1_10collective13CollectiveMmaINS1_35MainloopSm100TmaUmmaWarpSpecializedILi7ELi2ELi4ENS5_IJNS4_1CILi1EEESB_SB_EEEEENS5_IJNSA_ILi128EEENSA_ILi64EEESF_EEENS_12float_e4m3_tENS5_IJlSB_lEEESH_SI_NS4_8TiledMMAINS4_8MMA_AtomIJNS4_10MMA_TraitsINS4_19SM100_MMA_F8F6F4_SSEJSH_SH_fSE_SF_NS4_17integral_constantINS4_4UMMA5MajorELSP_0EEESQ_NSN_INSO_7ScaleInELSR_0EEESS_EEEEEENS4_6LayoutISC_NS5_IJNSA_ILi0EEESW_SW_EEEEENS5_IJNS4_10UnderscoreESZ_SZ_EEEEENS4_13SM90_TMA_LOADENS4_14ComposedLayoutINS4_7SwizzleILi2ELi4ELi3EEENS4_18smem_ptr_flag_bitsILi8EEENSV_INS5_IJNSA_ILi8EEESF_EEENS5_IJSF_SB_EEEEEEEvNS4_8identityES12_S1C_vS1D_EENS_8epilogue10collective18CollectiveEpilogueINS1F_23Sm100TmaWarpSpecializedILi1ELi1ELi64ELb0ELb0EEEJSG_NS5_IJNSV_ISE_SB_EENSV_ISF_SB_EEEEESH_SI_SH_SI_NS1F_6fusion15FusionCallbacksIS1J_NS1N_17LinearCombinationISH_fSH_fLNS_15FloatRoundStyleE2EEESG_S1M_JEEENS4_5SM1004TMEM4LOAD26SM100_TMEM_LOAD_32dp32b64xES12_S1C_NS4_39AutoVectorizingCopyWithAssumedAlignmentILi128EEENS4_14SM90_TMA_STOREES1C_S1Y_S1Y_EEEvvEEEEvNT_6ParamsE)
        /*083c*/ 	.short	0x0380
        /*083e*/ 	.short	0x0800


	//----- nvinfo : EIATTR_SW_WAR
	.align		4
.L_55:
        /*0840*/ 	.byte	0x04, 0x36
        /*0842*/ 	.short	(.L_57 - .L_56)
.L_56:
        /*0844*/ 	.word	0x00000008
.L_57:


//--------------------- .nv.callgraph             --------------------------
	.section	.nv.callgraph,"",@"SHT_CUDA_CALLGRAPH"
	.align	4
	.sectionentsize	8
	.align		4
        /*0000*/ 	.word	0x00000000
	.align		4
        /*0004*/ 	.word	0xffffffff
	.align		4
        /*0008*/ 	.word	index@(_ZN7cutlass13device_kernelINS_4gemm6kernel13GemmUniversalIN4cute5tupleIJiiiiEEENS1_10collective13CollectiveMmaINS1_35MainloopSm100TmaUmmaWarpSpecializedILi7ELi2ELi4ENS5_IJNS4_1CILi1EEESB_SB_EEEEENS5_IJNSA_ILi128EEENSA_ILi64EEESF_EEENS_12float_e4m3_tENS5_IJlSB_lEEESH_SI_NS4_8TiledMMAINS4_8MMA_AtomIJNS4_10MMA_TraitsINS4_19SM100_MMA_F8F6F4_SSEJSH_SH_fSE_SF_NS4_17integral_constantINS4_4UMMA5MajorELSP_0EEESQ_NSN_INSO_7ScaleInELSR_0EEESS_EEEEEENS4_6LayoutISC_NS5_IJNSA_ILi0EEESW_SW_EEEEENS5_IJNS4_10UnderscoreESZ_SZ_EEEEENS4_13SM90_TMA_LOADENS4_14ComposedLayoutINS4_7SwizzleILi2ELi4ELi3EEENS4_18smem_ptr_flag_bitsILi8EEENSV_INS5_IJNSA_ILi8EEESF_EEENS5_IJSF_SB_EEEEEEEvNS4_8identityES12_S1C_vS1D_EENS_8epilogue10collective18CollectiveEpilogueINS1F_23Sm100TmaWarpSpecializedILi1ELi1ELi64ELb0ELb0EEEJSG_NS5_IJNSV_ISE_SB_EENSV_ISF_SB_EEEEESH_SI_SH_SI_NS1F_6fusion15FusionCallbacksIS1J_NS1N_17LinearCombinationISH_fSH_fLNS_15FloatRoundStyleE2EEESG_S1M_JEEENS4_5SM1004TMEM4LOAD26SM100_TMEM_LOAD_32dp32b64xES12_S1C_NS4_39AutoVectorizingCopyWithAssumedAlignmentILi128EEENS4_14SM90_TMA_STOREES1C_S1Y_S1Y_EEEvvEEEEvNT_6ParamsE)
	.align		4
        /*000c*/ 	.word	index@(__assertfail)
	.align		4
        /*0010*/ 	.word	0x00000000
	.align		4
        /*0014*/ 	.word	0xfffffffe
	.align		4
        /*0018*/ 	.word	0x00000000
	.align		4
        /*001c*/ 	.word	0xfffffffd
	.align		4
        /*0020*/ 	.word	0x00000000
	.align		4
        /*0024*/ 	.word	0xfffffffc


//--------------------- .nv.constant4             --------------------------
	.section	.nv.constant4,"a",@progbits
	.align	8
	.align		8
.nv.constant4:
        /*0000*/ 	.dword	__assertfail
	.align		8
        /*0008*/ 	.dword	__unnamed_1
	.align		8
        /*0010*/ 	.dword	__unnamed_2
	.align		8
        /*0018*/ 	.dword	_ZN40_INTERNAL_82bf9274_4_k_cu_a215df36_324584cuda3std3__45__cpo5beginE
	.align		8
        /*0020*/ 	.dword	_ZN40_INTERNAL_82bf9274_4_k_cu_a215df36_324584cuda3std3__45__cpo3endE
	.align		8
        /*0028*/ 	.dword	_ZN40_INTERNAL_82bf9274_4_k_cu_a215df36_324584cuda3std3__45__cpo6cbeginE
	.align		8
        /*0030*/ 	.dword	_ZN40_INTERNAL_82bf9274_4_k_cu_a215df36_324584cuda3std3__45__cpo4cendE
	.align		8
        /*0038*/ 	.dword	_ZN40_INTERNAL_82bf9274_4_k_cu_a215df36_324584cuda3std3__442_GLOBAL__N__82bf9274_4_k_cu_a215df36_324586ignoreE
	.align		8
        /*0040*/ 	.dword	_ZN40_INTERNAL_82bf9274_4_k_cu_a215df36_324584cuda3std3__419piecewise_constructE
	.align		8
        /*0048*/ 	.dword	_ZN40_INTERNAL_82bf9274_4_k_cu_a215df36_324584cuda3std3__48in_placeE
	.align		8
        /*0050*/ 	.dword	_ZN40_INTERNAL_82bf9274_4_k_cu_a215df36_324584cuda3std6ranges3__45__cpo4swapE
	.align		8
        /*0058*/ 	.dword	_ZN40_INTERNAL_82bf9274_4_k_cu_a215df36_324584cuda3std6ranges3__45__cpo9iter_moveE
	.align		8
        /*0060*/ 	.dword	_ZN40_INTERNAL_82bf9274_4_k_cu_a215df36_324584cute7productE
	.align		8
        /*0068*/ 	.dword	_ZN40_INTERNAL_82bf9274_4_k_cu_a215df36_324584cute1_E
	.align		8
        /*0070*/ 	.dword	$str$25
	.align		8
        /*0078*/ 	.dword	$str$26
	.align		8
        /*0080*/ 	.dword	$str$27
	.align		8
        /*0088*/ 	.dword	$str$28


//--------------------- .text._ZN7cutlass13device_kernelINS_4gemm6kernel13GemmUniversalIN4cute5tupleIJiiiiEEENS1_10collective13CollectiveMmaINS1_35MainloopSm100TmaUmmaWarpSpecializedILi7ELi2ELi4ENS5_IJNS4_1CILi1EEESB_SB_EEEEENS5_IJNSA_ILi128EEENSA_ILi64EEESF_EEENS_12float_e4m3_tENS5_IJlSB_lEEESH_SI_NS4_8TiledMMAINS4_8MMA_AtomIJNS4_10MMA_TraitsINS4_19SM100_MMA_F8F6F4_SSEJSH_SH_fSE_SF_NS4_17integral_constantINS4_4UMMA5MajorELSP_0EEESQ_NSN_INSO_7ScaleInELSR_0EEESS_EEEEEENS4_6LayoutISC_NS5_IJNSA_ILi0EEESW_SW_EEEEENS5_IJNS4_10UnderscoreESZ_SZ_EEEEENS4_13SM90_TMA_LOADENS4_14ComposedLayoutINS4_7SwizzleILi2ELi4ELi3EEENS4_18smem_ptr_flag_bitsILi8EEENSV_INS5_IJNSA_ILi8EEESF_EEENS5_IJSF_SB_EEEEEEEvNS4_8identityES12_S1C_vS1D_EENS_8epilogue10collective18CollectiveEpilogueINS1F_23Sm100TmaWarpSpecializedILi1ELi1ELi64ELb0ELb0EEEJSG_NS5_IJNSV_ISE_SB_EENSV_ISF_SB_EEEEESH_SI_SH_SI_NS1F_6fusion15FusionCallbacksIS1J_NS1N_17LinearCombinationISH_fSH_fLNS_15FloatRoundStyleE2EEESG_S1M_JEEENS4_5SM1004TMEM4LOAD26SM100_TMEM_LOAD_32dp32b64xES12_S1C_NS4_39AutoVectorizingCopyWithAssumedAlignmentILi128EEENS4_14SM90_TMA_STOREES1C_S1Y_S1Y_EEEvvEEEEvNT_6ParamsE --------------------------
	.section	.text._ZN7cutlass13device_kernelINS_4gemm6kernel13GemmUniversalIN4cute5tupleIJiiiiEEENS1_10collective13CollectiveMmaINS1_35MainloopSm100TmaUmmaWarpSpecializedILi7ELi2ELi4ENS5_IJNS4_1CILi1EEESB_SB_EEEEENS5_IJNSA_ILi128EEENSA_ILi64EEESF_EEENS_12float_e4m3_tENS5_IJlSB_lEEESH_SI_NS4_8TiledMMAINS4_8MMA_AtomIJNS4_10MMA_TraitsINS4_19SM100_MMA_F8F6F4_SSEJSH_SH_fSE_SF_NS4_17integral_constantINS4_4UMMA5MajorELSP_0EEESQ_NSN_INSO_7ScaleInELSR_0EEESS_EEEEEENS4_6LayoutISC_NS5_IJNSA_ILi0EEESW_SW_EEEEENS5_IJNS4_10UnderscoreESZ_SZ_EEEEENS4_13SM90_TMA_LOADENS4_14ComposedLayoutINS4_7SwizzleILi2ELi4ELi3EEENS4_18smem_ptr_flag_bitsILi8EEENSV_INS5_IJNSA_ILi8EEESF_EEENS5_IJSF_SB_EEEEEEEvNS4_8identityES12_S1C_vS1D_EENS_8epilogue10collective18CollectiveEpilogueINS1F_23Sm100TmaWarpSpecializedILi1ELi1ELi64ELb0ELb0EEEJSG_NS5_IJNSV_ISE_SB_EENSV_ISF_SB_EEEEESH_SI_SH_SI_NS1F_6fusion15FusionCallbacksIS1J_NS1N_17LinearCombinationISH_fSH_fLNS_15FloatRoundStyleE2EEESG_S1M_JEEENS4_5SM1004TMEM4LOAD26SM100_TMEM_LOAD_32dp32b64xES12_S1C_NS4_39AutoVectorizingCopyWithAssumedAlignmentILi128EEENS4_14SM90_TMA_STOREES1C_S1Y_S1Y_EEEvvEEEEvNT_6ParamsE,"ax",@progbits
	.align	128
.text._ZN7cutlass13device_kernelINS_4gemm6kernel13GemmUniversalIN4cute5tupleIJiiiiEEENS1_10collective13CollectiveMmaINS1_35MainloopSm100TmaUmmaWarpSpecializedILi7ELi2ELi4ENS5_IJNS4_1CILi1EEESB_SB_EEEEENS5_IJNSA_ILi128EEENSA_ILi64EEESF_EEENS_12float_e4m3_tENS5_IJlSB_lEEESH_SI_NS4_8TiledMMAINS4_8MMA_AtomIJNS4_10MMA_TraitsINS4_19SM100_MMA_F8F6F4_SSEJSH_SH_fSE_SF_NS4_17integral_constantINS4_4UMMA5MajorELSP_0EEESQ_NSN_INSO_7ScaleInELSR_0EEESS_EEEEEENS4_6LayoutISC_NS5_IJNSA_ILi0EEESW_SW_EEEEENS5_IJNS4_10UnderscoreESZ_SZ_EEEEENS4_13SM90_TMA_LOADENS4_14ComposedLayoutINS4_7SwizzleILi2ELi4ELi3EEENS4_18smem_ptr_flag_bitsILi8EEENSV_INS5_IJNSA_ILi8EEESF_EEENS5_IJSF_SB_EEEEEEEvNS4_8identityES12_S1C_vS1D_EENS_8epilogue10collective18CollectiveEpilogueINS1F_23Sm100TmaWarpSpecializedILi1ELi1ELi64ELb0ELb0EEEJSG_NS5_IJNSV_ISE_SB_EENSV_ISF_SB_EEEEESH_SI_SH_SI_NS1F_6fusion15FusionCallbacksIS1J_NS1N_17LinearCombinationISH_fSH_fLNS_15FloatRoundStyleE2EEESG_S1M_JEEENS4_5SM1004TMEM4LOAD26SM100_TMEM_LOAD_32dp32b64xES12_S1C_NS4_39AutoVectorizingCopyWithAssumedAlignmentILi128EEENS4_14SM90_TMA_STOREES1C_S1Y_S1Y_EEEvvEEEEvNT_6ParamsE:
        .type           _ZN7cutlass13device_kernelINS_4gemm6kernel13GemmUniversalIN4cute5tupleIJiiiiEEENS1_10collective13CollectiveMmaINS1_35MainloopSm100TmaUmmaWarpSpecializedILi7ELi2ELi4ENS5_IJNS4_1CILi1EEESB_SB_EEEEENS5_IJNSA_ILi128EEENSA_ILi64EEESF_EEENS_12float_e4m3_tENS5_IJlSB_lEEESH_SI_NS4_8TiledMMAINS4_8MMA_AtomIJNS4_10MMA_TraitsINS4_19SM100_MMA_F8F6F4_SSEJSH_SH_fSE_SF_NS4_17integral_constantINS4_4UMMA5MajorELSP_0EEESQ_NSN_INSO_7ScaleInELSR_0EEESS_EEEEEENS4_6LayoutISC_NS5_IJNSA_ILi0EEESW_SW_EEEEENS5_IJNS4_10UnderscoreESZ_SZ_EEEEENS4_13SM90_TMA_LOADENS4_14ComposedLayoutINS4_7SwizzleILi2ELi4ELi3EEENS4_18smem_ptr_flag_bitsILi8EEENSV_INS5_IJNSA_ILi8EEESF_EEENS5_IJSF_SB_EEEEEEEvNS4_8identityES12_S1C_vS1D_EENS_8epilogue10collective18CollectiveEpilogueINS1F_23Sm100TmaWarpSpecializedILi1ELi1ELi64ELb0ELb0EEEJSG_NS5_IJNSV_ISE_SB_EENSV_ISF_SB_EEEEESH_SI_SH_SI_NS1F_6fusion15FusionCallbacksIS1J_NS1N_17LinearCombinationISH_fSH_fLNS_15FloatRoundStyleE2EEESG_S1M_JEEENS4_5SM1004TMEM4LOAD26SM100_TMEM_LOAD_32dp32b64xES12_S1C_NS4_39AutoVectorizingCopyWithAssumedAlignmentILi128EEENS4_14SM90_TMA_STOREES1C_S1Y_S1Y_EEEvvEEEEvNT_6ParamsE,@function
        .size           _ZN7cutlass13device_kernelINS_4gemm6kernel13GemmUniversalIN4cute5tupleIJiiiiEEENS1_10collective13CollectiveMmaINS1_35MainloopSm100TmaUmmaWarpSpecializedILi7ELi2ELi4ENS5_IJNS4_1CILi1EEESB_SB_EEEEENS5_IJNSA_ILi128EEENSA_ILi64EEESF_EEENS_12float_e4m3_tENS5_IJlSB_lEEESH_SI_NS4_8TiledMMAINS4_8MMA_AtomIJNS4_10MMA_TraitsINS4_19SM100_MMA_F8F6F4_SSEJSH_SH_fSE_SF_NS4_17integral_constantINS4_4UMMA5MajorELSP_0EEESQ_NSN_INSO_7ScaleInELSR_0EEESS_EEEEEENS4_6LayoutISC_NS5_IJNSA_ILi0EEESW_SW_EEEEENS5_IJNS4_10UnderscoreESZ_SZ_EEEEENS4_13SM90_TMA_LOADENS4_14ComposedLayoutINS4_7SwizzleILi2ELi4ELi3EEENS4_18smem_ptr_flag_bitsILi8EEENSV_INS5_IJNSA_ILi8EEESF_EEENS5_IJSF_SB_EEEEEEEvNS4_8identityES12_S1C_vS1D_EENS_8epilogue10collective18CollectiveEpilogueINS1F_23Sm100TmaWarpSpecializedILi1ELi1ELi64ELb0ELb0EEEJSG_NS5_IJNSV_ISE_SB_EENSV_ISF_SB_EEEEESH_SI_SH_SI_NS1F_6fusion15FusionCallbacksIS1J_NS1N_17LinearCombinationISH_fSH_fLNS_15FloatRoundStyleE2EEESG_S1M_JEEENS4_5SM1004TMEM4LOAD26SM100_TMEM_LOAD_32dp32b64xES12_S1C_NS4_39AutoVectorizingCopyWithAssumedAlignmentILi128EEENS4_14SM90_TMA_STOREES1C_S1Y_S1Y_EEEvvEEEEvNT_6ParamsE,(.L_x_137 - _ZN7cutlass13device_kernelINS_4gemm6kernel13GemmUniversalIN4cute5tupleIJiiiiEEENS1_10collective13CollectiveMmaINS1_35MainloopSm100TmaUmmaWarpSpecializedILi7ELi2ELi4ENS5_IJNS4_1CILi1EEESB_SB_EEEEENS5_IJNSA_ILi128EEENSA_ILi64EEESF_EEENS_12float_e4m3_tENS5_IJlSB_lEEESH_SI_NS4_8TiledMMAINS4_8MMA_AtomIJNS4_10MMA_TraitsINS4_19SM100_MMA_F8F6F4_SSEJSH_SH_fSE_SF_NS4_17integral_constantINS4_4UMMA5MajorELSP_0EEESQ_NSN_INSO_7ScaleInELSR_0EEESS_EEEEEENS4_6LayoutISC_NS5_IJNSA_ILi0EEESW_SW_EEEEENS5_IJNS4_10UnderscoreESZ_SZ_EEEEENS4_13SM90_TMA_LOADENS4_14ComposedLayoutINS4_7SwizzleILi2ELi4ELi3EEENS4_18smem_ptr_flag_bitsILi8EEENSV_INS5_IJNSA_ILi8EEESF_EEENS5_IJSF_SB_EEEEEEEvNS4_8identityES12_S1C_vS1D_EENS_8epilogue10collective18CollectiveEpilogueINS1F_23Sm100TmaWarpSpecializedILi1ELi1ELi64ELb0ELb0EEEJSG_NS5_IJNSV_ISE_SB_EENSV_ISF_SB_EEEEESH_SI_SH_SI_NS1F_6fusion15FusionCallbacksIS1J_NS1N_17LinearCombinationISH_fSH_fLNS_15FloatRoundStyleE2EEESG_S1M_JEEENS4_5SM1004TMEM4LOAD26SM100_TMEM_LOAD_32dp32b64xES12_S1C_NS4_39AutoVectorizingCopyWithAssumedAlignmentILi128EEENS4_14SM90_TMA_STOREES1C_S1Y_S1Y_EEEvvEEEEvNT_6ParamsE)
        .other          _ZN7cutlass13device_kernelINS_4gemm6kernel13GemmUniversalIN4cute5tupleIJiiiiEEENS1_10collective13CollectiveMmaINS1_35MainloopSm100TmaUmmaWarpSpecializedILi7ELi2ELi4ENS5_IJNS4_1CILi1EEESB_SB_EEEEENS5_IJNSA_ILi128EEENSA_ILi64EEESF_EEENS_12float_e4m3_tENS5_IJlSB_lEEESH_SI_NS4_8TiledMMAINS4_8MMA_AtomIJNS4_10MMA_TraitsINS4_19SM100_MMA_F8F6F4_SSEJSH_SH_fSE_SF_NS4_17integral_constantINS4_4UMMA5MajorELSP_0EEESQ_NSN_INSO_7ScaleInELSR_0EEESS_EEEEEENS4_6LayoutISC_NS5_IJNSA_ILi0EEESW_SW_EEEEENS5_IJNS4_10UnderscoreESZ_SZ_EEEEENS4_13SM90_TMA_LOADENS4_14ComposedLayoutINS4_7SwizzleILi2ELi4ELi3EEENS4_18smem_ptr_flag_bitsILi8EEENSV_INS5_IJNSA_ILi8EEESF_EEENS5_IJSF_SB_EEEEEEEvNS4_8identityES12_S1C_vS1D_EENS_8epilogue10collective18CollectiveEpilogueINS1F_23Sm100TmaWarpSpecializedILi1ELi1ELi64ELb0ELb0EEEJSG_NS5_IJNSV_ISE_SB_EENSV_ISF_SB_EEEEESH_SI_SH_SI_NS1F_6fusion15FusionCallbacksIS1J_NS1N_17LinearCombinationISH_fSH_fLNS_15FloatRoundStyleE2EEESG_S1M_JEEENS4_5SM1004TMEM4LOAD26SM100_TMEM_LOAD_32dp32b64xES12_S1C_NS4_39AutoVectorizingCopyWithAssumedAlignmentILi128EEENS4_14SM90_TMA_STOREES1C_S1Y_S1Y_EEEvvEEEEvNT_6ParamsE,@"STO_CUDA_ENTRY STV_DEFAULT"
_ZN7cutlass13device_kernelINS_4gemm6kernel13GemmUniversalIN4cute5tupleIJiiiiEEENS1_10collective13CollectiveMmaINS1_35MainloopSm100TmaUmmaWarpSpecializedILi7ELi2ELi4ENS5_IJNS4_1CILi1EEESB_SB_EEEEENS5_IJNSA_ILi128EEENSA_ILi64EEESF_EEENS_12float_e4m3_tENS5_IJlSB_lEEESH_SI_NS4_8TiledMMAINS4_8MMA_AtomIJNS4_10MMA_TraitsINS4_19SM100_MMA_F8F6F4_SSEJSH_SH_fSE_SF_NS4_17integral_constantINS4_4UMMA5MajorELSP_0EEESQ_NSN_INSO_7ScaleInELSR_0EEESS_EEEEEENS4_6LayoutISC_NS5_IJNSA_ILi0EEESW_SW_EEEEENS5_IJNS4_10UnderscoreESZ_SZ_EEEEENS4_13SM90_TMA_LOADENS4_14ComposedLayoutINS4_7SwizzleILi2ELi4ELi3EEENS4_18smem_ptr_flag_bitsILi8EEENSV_INS5_IJNSA_ILi8EEESF_EEENS5_IJSF_SB_EEEEEEEvNS4_8identityES12_S1C_vS1D_EENS_8epilogue10collective18CollectiveEpilogueINS1F_23Sm100TmaWarpSpecializedILi1ELi1ELi64ELb0ELb0EEEJSG_NS5_IJNSV_ISE_SB_EENSV_ISF_SB_EEEEESH_SI_SH_SI_NS1F_6fusion15FusionCallbacksIS1J_NS1N_17LinearCombinationISH_fSH_fLNS_15FloatRoundStyleE2EEESG_S1M_JEEENS4_5SM1004TMEM4LOAD26SM100_TMEM_LOAD_32dp32b64xES12_S1C_NS4_39AutoVectorizingCopyWithAssumedAlignmentILi128EEENS4_14SM90_TMA_STOREES1C_S1Y_S1Y_EEEvvEEEEvNT_6ParamsE:
[----:B------:R-:W1:Y:S01]  /*0000*/  LDC R1, c[0x0][0x37c] ;  /* 0x0000df00ff017b82 */ /* 0x000e620000000800 */
[----:B------:R-:W2:Y:S01]  /*0010*/  S2R R166, SR_TID.X ;  /* 0x0000000000a67919 */ /* 0x000ea20000002100 */
[----:B------:R-:W3:Y:S01]  /*0020*/  LDCU.64 UR4, c[0x0][0x890] ;  /* 0x00011200ff0477ac */ /* 0x000ee20008000a00 */
[----:B------:R-:W-:Y:S02]  /*0030*/  PRMT R164, RZ, 0x7610, R164 ;  /* 0x00007610ffa47816 */ /* 0x000fe400000000a4 */
[----:B------:R-:W-:Y:S01]  /*0040*/  ELECT P5, URZ, PT ;  /* 0x0000000000ff782f */ /* 0x000fe200038a0000 */
[----:B------:R-:W4:Y:S01]  /*0050*/  LDCU.64 UR40, c[0x0][0x358] ;  /* 0x00006b00ff2877ac */ /* 0x000f220008000a00 */
[----:B---3--:R-:W-:-:S04]  /*0060*/  UISETP.NE.U32.AND UP0, UPT, UR4, URZ, UPT ;  /* 0x000000ff0400728c */ /* 0x008fc8000bf05070 */
[----:B------:R-:W-:Y:S01]  /*0070*/  UISETP.NE.AND.EX UP0, UPT, UR5, URZ, UPT, UP0 ;  /* 0x000000ff0500728c */ /* 0x000fe2000bf05300 */
[----:B--2---:R-:W-:-:S05]  /*0080*/  SHF.R.U32.HI R169, RZ, 0x5, R166 ;  /* 0x00000005ffa97819 */ /* 0x004fca00000116a6 */
[----:B------:R-:W2:Y:S02]  /*0090*/  SHFL.IDX PT, R0, R169, RZ, 0x1f ;  /* 0x00001fffa9007589 */ /* 0x000ea400000e0000 */
[----:B--2---:R-:W-:Y:S01]  /*00a0*/  R2UR UR8, R0 ;  /* 0x00000000000872ca */ /* 0x004fe200000e0000 */
[----:B-1--4-:R-:W-:-:S14]  /*00b0*/  BRA.U UP0, `(.L_x_0) ;  /* 0x00000001002c7547 */ /* 0x012fdc000b800000 */
[----:B------:R-:W1:Y:S02]  /*00c0*/  LDCU.64 UR6, c[0x0][0x888] ;  /* 0x00011100ff0677ac */ /* 0x000e640008000a00 */
[----:B-1----:R-:W-:-:S04]  /*00d0*/  UISETP.NE.U32.AND UP0, UPT, UR6, URZ, UPT ;  /* 0x000000ff0600728c */ /* 0x002fc8000bf05070 */
[----:B------:R-:W-:-:S09]  /*00e0*/  UISETP.NE.AND.EX UP0, UPT, UR7, URZ, UPT, UP0 ;  /* 0x000000ff0700728c */ /* 0x000fd2000bf05300 */
[----:B------:R-:W-:Y:S05]  /*00f0*/  BRA.U !UP0, `(.L_x_1) ;  /* 0x0000000108107547 */ /* 0x000fea000b800000 */
[----:B------:R-:W1:Y:S02]  /*0100*/  LDC.64 R2, c[0x0][0x888] ;  /* 0x00022200ff027b82 */ /* 0x000e640000000a00 */
[----:B-1----:R1:W5:Y:S01]  /*0110*/  LDG.E R81, desc[UR40][R2.64] ;  /* 0x0000002802517981 */ /* 0x002362000c1e1900 */
[----:B------:R-:W-:Y:S01]  /*0120*/  HFMA2 R164, -RZ, RZ, 0, 5.9604644775390625e-08 ;  /* 0x00000001ffa47431 */ /* 0x000fe200000001ff */
[----:B------:R-:W-:Y:S05]  /*0130*/  BRA `(.L_x_0) ;  /* 0x00000000000c7947 */ /* 0x000fea0003800000 */
.L_x_1:
[----:B------:R-:W1:Y:S01]  /*0140*/  LDCU UR6, c[0x0][0x880] ;  /* 0x00011000ff0677ac */ /* 0x000e620008000800 */
[----:B------:R-:W-:Y:S01]  /*0150*/  HFMA2 R164, -RZ, RZ, 0, 5.9604644775390625e-08 ;  /* 0x00000001ffa47431 */ /* 0x000fe200000001ff */
[----:B-1----:R-:W-:-:S07]  /*0160*/  MOV R81, UR6 ;  /* 0x0000000600517c02 */ /* 0x002fce0008000f00 */
.L_x_0:
[----:B------:R-:W2:Y:S02]  /*0170*/  LDCU.64 UR6, c[0x0][0x8b0] ;  /* 0x00011600ff0677ac */ /* 0x000ea40008000a00 */
[----:B--2---:R-:W-:-:S04]  /*0180*/  UISETP.NE.U32.AND UP0, UPT, UR6, URZ, UPT ;  /* 0x000000ff0600728c */ /* 0x004fc8000bf05070 */
[----:B------:R-:W-:-:S09]  /*0190*/  UISETP.NE.AND.EX UP0, UPT, UR7, URZ, UPT, UP0 ;  /* 0x000000ff0700728c */ /* 0x000fd2000bf05300 */
[----:B------:R-:W-:Y:S05]  /*01a0*/  BRA.U UP0, `(.L_x_2) ;  /* 0x0000000100247547 */ /* 0x000fea000b800000 */
[----:B------:R-:W2:Y:S02]  /*01b0*/  LDCU.64 UR6, c[0x0][0x8a8] ;  /* 0x00011500ff0677ac */ /* 0x000ea40008000a00 */
[----:B--2---:R-:W-:-:S04]  /*01c0*/  UISETP.NE.U32.AND UP0, UPT, UR6, URZ, UPT ;  /* 0x000000ff0600728c */ /* 0x004fc8000bf05070 */
[----:B------:R-:W-:-:S09]  /*01d0*/  UISETP.NE.AND.EX UP0, UPT, UR7, URZ, UPT, UP0 ;  /* 0x000000ff0700728c */ /* 0x000fd2000bf05300 */
[----:B------:R-:W-:Y:S05]  /*01e0*/  BRA.U !UP0, `(.L_x_3) ;  /* 0x00000001080c7547 */ /* 0x000fea000b800000 */
[----:B------:R-:W2:Y:S02]  /*01f0*/  LDC.64 R78, c[0x0][0x8a8] ;  /* 0x00022a00ff4e7b82 */ /* 0x000ea40000000a00 */
[----:B--2---:R2:W5:Y:S01]  /*0200*/  LDG.E R78, desc[UR40][R78.64] ;  /* 0x000000284e4e7981 */ /* 0x004562000c1e1900 */
[----:B------:R-:W-:Y:S05]  /*0210*/  BRA `(.L_x_2) ;  /* 0x0000000000087947 */ /* 0x000fea0003800000 */
.L_x_3:
[----:B------:R-:W2:Y:S02]  /*0220*/  LDCU UR6, c[0x0][0x8a0] ;  /* 0x00011400ff0677ac */ /* 0x000ea40008000800 */
[----:B--2---:R-:W-:Y:S02]  /*0230*/  MOV R78, UR6 ;  /* 0x00000006004e7c02 */ /* 0x004fe40008000f00 */
.L_x_2:
[----:B------:R-:W-:Y:S01]  /*0240*/  IMAD.U32 R0, RZ, RZ, UR8 ;  /* 0x00000008ff007e24 */ /* 0x000fe2000f8e00ff */
[----:B------:R-:W-:Y:S04]  /*0250*/  BSSY.RECONVERGENT B0, `(.L_x_4) ;  /* 0x000000c000007945 */ /* 0x000fe80003800200 */
[C---:B------:R-:W-:Y:S02]  /*0260*/  ISETP.NE.OR P1, PT, R0.reuse, 0x1, !P5 ;  /* 0x000000010000780c */ /* 0x040fe40006f25670 */
[----:B------:R-:W-:-:S11]  /*0270*/  ISETP.NE.OR P0, PT, R0, 0x3, !P5 ;  /* 0x000000030000780c */ /* 0x000fd60006f05670 */
[----:B------:R-:W-:Y:S05]  /*0280*/  @P1 BRA `(.L_x_5) ;  /* 0x0000000000201947 */ /* 0x000fea0003800000 */
[----:B------:R-:W3:Y:S02]  /*0290*/  LDCU.64 UR6, c[0x0][0x348] ;  /* 0x00006900ff0677ac */ /* 0x000ee40008000a00 */
[----:B---3--:R-:W-:Y:S02]  /*02a0*/  UIADD3 UR10, UP1, UPT, UR6, 0x80, URZ ;  /* 0x00000080060a7890 */ /* 0x008fe4000ff3e0ff */
[----:B------:R-:W-:Y:S02]  /*02b0*/  UIADD3 UR6, UP0, UPT, UR6, 0x180, URZ ;  /* 0x0000018006067890 */ /* 0x000fe4000ff1e0ff */
[----:B------:R-:W-:Y:S02]  /*02c0*/  UIADD3.X UR11, UPT, UPT, URZ, UR7, URZ, UP1, !UPT ;  /* 0x00000007ff0b7290 */ /* 0x000fe40008ffe4ff */
[----:B------:R-:W-:-:S07]  /*02d0*/  UIADD3.X UR7, UPT, UPT, URZ, UR7, URZ, UP0, !UPT ;  /* 0x00000007ff077290 */ /* 0x000fce00087fe4ff */
[----:B------:R3:W-:Y:S02]  /*02e0*/  UTMACCTL.PF [UR10] ;  /* 0x000000000a0079b9 */ /* 0x0007e40008040000 */
[----:B------:R3:W-:Y:S02]  /*02f0*/  UTMACCTL.PF [UR6] ;  /* 0x00000000060079b9 */ /* 0x0007e40008040000 */
[----:B---3--:R-:W-:Y:S01]  /*0300*/  NOP ;  /* 0x0000000000007918 */ /* 0x008fe20000000000 */
.L_x_5:
[----:B------:R-:W-:Y:S05]  /*0310*/  BSYNC.RECONVERGENT B0 ;  /* 0x0000000000007941 */ /* 0x000fea0003800200 */
.L_x_4:
[----:B------:R-:W-:Y:S04]  /*0320*/  BSSY.RECONVERGENT B0, `(.L_x_6) ;  /* 0x000000a000007945 */ /* 0x000fe80003800200 */
        /* <DEDUP_REMOVED lines=9> */
.L_x_7:
[----:B------:R-:W-:Y:S05]  /*03c0*/  BSYNC.RECONVERGENT B0 ;  /* 0x0000000000007941 */ /* 0x000fea0003800200 */
.L_x_6:
[----:B------:R-:W3:Y:S01]  /*03d0*/  LDCU.64 UR6, c[0x0][0x888] ;  /* 0x00011100ff0677ac */ /* 0x000ee20008000a00 */
[----:B------:R-:W-:Y:S02]  /*03e0*/  UISETP.EQ.U32.AND UP1, UPT, UR4, URZ, UPT ;  /* 0x000000ff0400728c */ /* 0x000fe4000bf22070 */
[----:B------:R-:W-:Y:S02]  /*03f0*/  UPLOP3.LUT UP2, UPT, UPT, UPT, UPT, 0x80, 0x8 ;  /* 0x000000000008789c */ /* 0x000fe40003f4f070 */
[----:B---3--:R-:W-:-:S04]  /*0400*/  UISETP.NE.U32.AND UP0, UPT, UR6, URZ, UPT ;  /* 0x000000ff0600728c */ /* 0x008fc8000bf05070 */
[----:B------:R-:W-:-:S04]  /*0410*/  UISETP.NE.AND.EX UP0, UPT, UR7, URZ, UPT, UP0 ;  /* 0x000000ff0700728c */ /* 0x000fc8000bf05300 */
[----:B------:R-:W-:-:S04]  /*0420*/  UISETP.EQ.OR.EX UP3, UPT, UR5, URZ, !UP0, UP1 ;  /* 0x000000ff0500728c */ /* 0x000fc8000c762710 */
[----:B------:R-:W-:-:S05]  /*0430*/  UP2UR UR44, UPR, URZ, 0x8 ;  /* 0x00000008ff2c7883 */ /* 0x000fca0008000000 */
[----:B------:R-:W-:Y:S07]  /*0440*/  BRA.U !UP3, `(.L_x_8) ;  /* 0x000000010b207547 */ /* 0x000fee000b800000 */
[----:B------:R-:W-:Y:S01]  /*0450*/  UISETP.NE.U32.AND UP2, UPT, UR4, URZ, UPT ;  /* 0x000000ff0400728c */ /* 0x000fe2000bf45070 */
[----:B-----5:R-:W-:Y:S01]  /*0460*/  FSETP.NEU.AND P0, PT, R81, RZ, PT ;  /* 0x000000ff5100720b */ /* 0x020fe20003f0d000 */
[----:B------:R-:W-:Y:S02]  /*0470*/  USEL UR4, URZ, 0xffffffff, UP0 ;  /* 0xffffffffff047887 */ /* 0x000fe40008000000 */
[----:B------:R-:W-:-:S10]  /*0480*/  UISETP.NE.AND.EX UP2, UPT, UR5, URZ, UPT, UP2 ;  /* 0x000000ff0500728c */ /* 0x000fd4000bf45320 */
[----:B------:R-:W-:Y:S01]  /*0490*/  VOTEU.ANY UP1, P0 ;  /* 0x0000000000ff7886 */ /* 0x000fe20000020100 */
[----:B------:R-:W-:-:S04]  /*04a0*/  @!UP2 USEL UR4, URZ, 0xffffffff, UP1 ;  /* 0xffffffffff04a887 */ /* 0x000fc80008800000 */
[----:B------:R-:W-:-:S04]  /*04b0*/  ULOP3.LUT UR4, UR4, 0x1, URZ, 0xc0, !UPT ;  /* 0x0000000104047892 */ /* 0x000fc8000f8ec0ff */
[----:B------:R-:W-:-:S11]  /*04c0*/  UISETP.NE.U32.AND UP2, UPT, UR4, 0x1, UPT ;  /* 0x000000010400788c */ /* 0x000fd6000bf45070 */
.L_x_8:
[----:B-1----:R-:W1:Y:S01]  /*04d0*/  SHFL.IDX PT, R2, R169, RZ, 0x1f ;  /* 0x00001fffa9027589 */ /* 0x002e6200000e0000 */
[----:B------:R-:W-:-:S04]  /*04e0*/  UISETP.NE.AND UP1, UPT, UR8, 0x2, UPT ;  /* 0x000000020800788c */ /* 0x000fc8000bf25270 */
[----:B------:R-:W-:Y:S01]  /*04f0*/  USEL UR13, URZ, 0x1, UP1 ;  /* 0x00000001ff0d7887 */ /* 0x000fe20008800000 */
[----:B-1----:R-:W-:-:S13]  /*0500*/  ISETP.NE.AND P0, PT, R2, RZ, PT ;  /* 0x000000ff0200720c */ /* 0x002fda0003f05270 */
[----:B------:R-:W-:Y:S05]  /*0510*/  @P0 BRA `(.L_x_9) ;  /* 0x0000000000600947 */ /* 0x000fea0003800000 */
[----:B------:R-:W1:Y:S01]  /*0520*/  S2UR UR5, SR_CgaCtaId ;  /* 0x00000000000579c3 */ /* 0x000e620000008800 */
[----:B------:R-:W-:Y:S01]  /*0530*/  UMOV UR6, 0x400 ;  /* 0x0000040000067882 */ /* 0x000fe20000000000 */
[----:B------:R-:W-:Y:S01]  /*0540*/  UMOV UR4, 0x1 ;  /* 0x0000000100047882 */ /* 0x000fe20000000000 */
[----:B------:R-:W-:Y:S01]  /*0550*/  ELECT P0, URZ, PT ;  /* 0x0000000000ff782f */ /* 0x000fe20003800000 */
[----:B-1----:R-:W-:Y:S02]  /*0560*/  ULEA UR5, UR5, UR6, 0x18 ;  /* 0x0000000605057291 */ /* 0x002fe4000f8ec0ff */
[----:B------:R-:W-:-:S04]  /*0570*/  UIADD3 UR6, UPT, UPT, -UR4, 0x100000, URZ ;  /* 0x0010000004067890 */ /* 0x000fc8000fffe1ff */
[----:B------:R-:W-:Y:S02]  /*0580*/  USHF.L.U32 UR7, UR6, 0xb, URZ ;  /* 0x0000000b06077899 */ /* 0x000fe400080006ff */
[----:B------:R-:W-:Y:S01]  /*0590*/  USHF.L.U32 UR6, UR6, 0x1, URZ ;  /* 0x0000000106067899 */ /* 0x000fe200080006ff */
[----:B------:R-:W1:Y:S11]  /*05a0*/  FENCE.VIEW.ASYNC.S ;  /* 0x00000000000073c6 */ /* 0x000e760000000000 */
[----:B-1----:R1:W3:Y:S01]  /*05b0*/  SYNCS.EXCH.64 URZ, [UR5], UR6 ;  /* 0x0000000605ff75b2 */ /* 0x0022e20008000100 */
[----:B------:R1:W4:Y:S01]  /*05c0*/  SYNCS.EXCH.64 URZ, [UR5+0x38], UR6 ;  /* 0x0000380605ff75b2 */ /* 0x0003220008000100 */
[----:B------:R1:W1:Y:S01]  /*05d0*/  SYNCS.EXCH.64 URZ, [UR5+0x8], UR6 ;  /* 0x0000080605ff75b2 */ /* 0x0002620008000100 */
        /* <DEDUP_REMOVED lines=11> */
[----:B------:R-:W-:Y:S01]  /*0690*/  NOP ;  /* 0x0000000000007918 */ /* 0x000fe20000000000 */
.L_x_9:
[----:B------:R-:W2:Y:S01]  /*06a0*/  SHFL.IDX PT, R2, R169, RZ, 0x1f ;  /* 0x00001fffa9027589 */ /* 0x000ea200000e0000 */
[----:B------:R-:W-:Y:S01]  /*06b0*/  NOP ;  /* 0x0000000000007918 */ /* 0x000fe20000000000 */
[----:B--2---:R-:W-:-:S13]  /*06c0*/  ISETP.NE.AND P0, PT, R2, 0x1, PT ;  /* 0x000000010200780c */ /* 0x004fda0003f05270 */
[----:B------:R-:W-:Y:S05]  /*06d0*/  @P0 BRA `(.L_x_10) ;  /* 0x0000000000400947 */ /* 0x000fea0003800000 */
[----:B-1----:R-:W1:Y:S01]  /*06e0*/  S2UR UR6, SR_CgaCtaId ;  /* 0x00000000000679c3 */ /* 0x002e620000008800 */
[----:B------:R-:W-:Y:S01]  /*06f0*/  UMOV UR7, 0x400 ;  /* 0x0000040000077882 */ /* 0x000fe20000000000 */
[----:B------:R-:W-:Y:S01]  /*0700*/  UMOV UR5, 0x20 ;  /* 0x0000002000057882 */ /* 0x000fe20000000000 */
[----:B------:R-:W-:Y:S01]  /*0710*/  UMOV UR4, 0x80 ;  /* 0x0000008000047882 */ /* 0x000fe20000000000 */
[----:B------:R-:W-:-:S04]  /*0720*/  UIADD3 UR10, UPT, UPT, -UR5, 0x100000, URZ ;  /* 0x00100000050a7890 */ /* 0x000fc8000fffe1ff */
[----:B------:R-:W-:Y:S02]  /*0730*/  USHF.L.U32 UR11, UR10, 0xb, URZ ;  /* 0x0000000b0a0b7899 */ /* 0x000fe400080006ff */
[----:B------:R-:W-:Y:S02]  /*0740*/  USHF.L.U32 UR10, UR10, 0x1, URZ ;  /* 0x000000010a0a7899 */ /* 0x000fe400080006ff */
[----:B------:R-:W-:-:S04]  /*0750*/  UIADD3 UR4, UPT, UPT, -UR4, 0x100000, URZ ;  /* 0x0010000004047890 */ /* 0x000fc8000fffe1ff */
[----:B------:R-:W-:Y:S02]  /*0760*/  USHF.L.U32 UR5, UR4, 0xb, URZ ;  /* 0x0000000b04057899 */ /* 0x000fe400080006ff */
[----:B------:R-:W-:Y:S01]  /*0770*/  USHF.L.U32 UR4, UR4, 0x1, URZ ;  /* 0x0000000104047899 */ /* 0x000fe200080006ff */
[----:B------:R-:W-:Y:S01]  /*0780*/  ELECT P0, URZ, PT ;  /* 0x0000000000ff782f */ /* 0x000fe20003800000 */
[----:B-1----:R-:W-:Y:S01]  /*0790*/  ULEA UR6, UR6, UR7, 0x18 ;  /* 0x0000000706067291 */ /* 0x002fe2000f8ec0ff */
[----:B------:R-:W1:Y:S11]  /*07a0*/  FENCE.VIEW.ASYNC.S ;  /* 0x00000000000073c6 */ /* 0x000e760000000000 */
[----:B-1----:R2:W1:Y:S01]  /*07b0*/  SYNCS.EXCH.64 URZ, [UR6+0x70], UR10 ;  /* 0x0000700a06ff75b2 */ /* 0x0024620008000100 */
[----:B------:R2:W1:Y:S02]  /*07c0*/  SYNCS.EXCH.64 URZ, [UR6+0x78], UR4 ;  /* 0x0000780406ff75b2 */ /* 0x0004640008000100 */
[----:B--2---:R-:W-:Y:S01]  /*07d0*/  NOP ;  /* 0x0000000000007918 */ /* 0x004fe20000000000 */
.L_x_10:
[----:B------:R-:W2:Y:S01]  /*07e0*/  SHFL.IDX PT, R2, R169, RZ, 0x1f ;  /* 0x00001fffa9027589 */ /* 0x000ea200000e0000 */
[----:B------:R-:W-:Y:S01]  /*07f0*/  NOP ;  /* 0x0000000000007918 */ /* 0x000fe20000000000 */
[----:B--2---:R-:W-:-:S13]  /*0800*/  ISETP.NE.AND P0, PT, R2, 0x3, PT ;  /* 0x000000030200780c */ /* 0x004fda0003f05270 */
[----:B------:R-:W-:Y:S05]  /*0810*/  @P0 BRA `(.L_x_11) ;  /* 0x0000000000300947 */ /* 0x000fea0003800000 */
[----:B-1----:R-:W1:Y:S01]  /*0820*/  S2UR UR5, SR_CgaCtaId ;  /* 0x00000000000579c3 */ /* 0x002e620000008800 */
        /* <DEDUP_REMOVED lines=8> */
[----:B-1----:R2:W1:Y:S01]  /*08b0*/  SYNCS.EXCH.64 URZ, [UR5+0x80], UR6 ;  /* 0x0000800605ff75b2 */ /* 0x0024620008000100 */
[----:B------:R2:W1:Y:S02]  /*08c0*/  SYNCS.EXCH.64 URZ, [UR5+0x88], UR6 ;  /* 0x0000880605ff75b2 */ /* 0x0004640008000100 */
[----:B--2---:R-:W-:Y:S01]  /*08d0*/  NOP ;  /* 0x0000000000007918 */ /* 0x004fe20000000000 */
.L_x_11:
[----:B------:R-:W2:Y:S01]  /*08e0*/  SHFL.IDX PT, R2, R169, RZ, 0x1f ;  /* 0x00001fffa9027589 */ /* 0x000ea200000e0000 */
[----:B------:R-:W-:Y:S01]  /*08f0*/  NOP ;  /* 0x0000000000007918 */ /* 0x000fe20000000000 */
[----:B--2---:R-:W-:-:S13]  /*0900*/  ISETP.NE.AND P0, PT, R2, 0x4, PT ;  /* 0x000000040200780c */ /* 0x004fda0003f05270 */
[----:B------:R-:W-:Y:S05]  /*0910*/  @P0 BRA `(.L_x_12) ;  /* 0x00000000004c0947 */ /* 0x000fea0003800000 */
[----:B-1----:R-:W1:Y:S01]  /*0920*/  S2UR UR5, SR_CgaCtaId ;  /* 0x00000000000579c3 */ /* 0x002e620000008800 */
[----:B------:R-:W-:Y:S01]  /*0930*/  UMOV UR7, 0x100 ;  /* 0x0000010000077882 */ /* 0x000fe20000000000 */
[----:B------:R-:W-:Y:S01]  /*0940*/  UMOV UR6, 0x400 ;  /* 0x0000040000067882 */ /* 0x000fe20000000000 */
[----:B------:R-:W-:Y:S01]  /*0950*/  USEL UR7, UR7, 0xe0, UP2 ;  /* 0x000000e007077887 */ /* 0x000fe20009000000 */
[----:B------:R-:W-:Y:S01]  /*0960*/  UMOV UR4, 0x1 ;  /* 0x0000000100047882 */ /* 0x000fe20000000000 */
[----:B------:R-:W-:Y:S01]  /*0970*/  ELECT P0, URZ, PT ;  /* 0x0000000000ff782f */ /* 0x000fe20003800000 */
[----:B------:R-:W-:-:S04]  /*0980*/  UIADD3 UR10, UPT, UPT, -UR4, 0x100000, URZ ;  /* 0x00100000040a7890 */ /* 0x000fc8000fffe1ff */
[----:B------:R-:W-:Y:S02]  /*0990*/  USHF.L.U32 UR11, UR10, 0xb, URZ ;  /* 0x0000000b0a0b7899 */ /* 0x000fe400080006ff */
[----:B------:R-:W-:Y:S02]  /*09a0*/  USHF.L.U32 UR10, UR10, 0x1, URZ ;  /* 0x000000010a0a7899 */ /* 0x000fe400080006ff */
[----:B-1----:R-:W-:Y:S02]  /*09b0*/  ULEA UR5, UR5, UR6, 0x18 ;  /* 0x0000000605057291 */ /* 0x002fe4000f8ec0ff */
[----:B------:R-:W-:-:S04]  /*09c0*/  UIADD3 UR6, UPT, UPT, -UR7, 0x100000, URZ ;  /* 0x0010000007067890 */ /* 0x000fc8000fffe1ff */
[----:B------:R-:W-:Y:S02]  /*09d0*/  USHF.L.U32 UR7, UR6, 0xb, URZ ;  /* 0x0000000b06077899 */ /* 0x000fe400080006ff */
[----:B------:R-:W-:Y:S01]  /*09e0*/  USHF.L.U32 UR6, UR6, 0x1, URZ ;  /* 0x0000000106067899 */ /* 0x000fe200080006ff */
[----:B------:R-:W1:Y:S03]  /*09f0*/  FENCE.VIEW.ASYNC.S ;  /* 0x00000000000073c6 */ /* 0x000e660000000000 */
[----:B-1----:R2:W1:Y:S08]  /*0a00*/  SYNCS.EXCH.64 URZ, [UR5+0x90], UR10 ;  /* 0x0000900a05ff75b2 */ /* 0x0024700008000100 */
[----:B------:R2:W1:Y:S01]  /*0a10*/  SYNCS.EXCH.64 URZ, [UR5+0xa0], UR6 ;  /* 0x0000a00605ff75b2 */ /* 0x0004620008000100 */
[----:B------:R2:W1:Y:S01]  /*0a20*/  SYNCS.EXCH.64 URZ, [UR5+0x98], UR10 ;  /* 0x0000980a05ff75b2 */ /* 0x0004620008000100 */
[----:B------:R2:W1:Y:S02]  /*0a30*/  SYNCS.EXCH.64 URZ, [UR5+0xa8], UR6 ;  /* 0x0000a80605ff75b2 */ /* 0x0004640008000100 */
[----:B--2---:R-:W-:Y:S01]  /*0a40*/  NOP ;  /* 0x0000000000007918 */ /* 0x004fe20000000000 */
.L_x_12:
        /* <DEDUP_REMOVED lines=18> */
[----:B------:R2:W1:Y:S01]  /*0b70*/  SYNCS.EXCH.64 URZ, [UR6+0xd0], UR4 ;  /* 0x0000d00406ff75b2 */ /* 0x0004620008000100 */
[----:B------:R2:W1:Y:S01]  /*0b80*/  SYNCS.EXCH.64 URZ, [UR6+0xb8], UR10 ;  /* 0x0000b80a06ff75b2 */ /* 0x0004620008000100 */
[----:B------:R2:W1:Y:S01]  /*0b90*/  SYNCS.EXCH.64 URZ, [UR6+0xd8], UR4 ;  /* 0x0000d80406ff75b2 */ /* 0x0004620008000100 */
[----:B------:R2:W1:Y:S01]  /*0ba0*/  SYNCS.EXCH.64 URZ, [UR6+0xc0], UR10 ;  /* 0x0000c00a06ff75b2 */ /* 0x0004620008000100 */
[----:B------:R2:W1:Y:S01]  /*0bb0*/  SYNCS.EXCH.64 URZ, [UR6+0xe0], UR4 ;  /* 0x0000e00406ff75b2 */ /* 0x0004620008000100 */
[----:B------:R2:W1:Y:S01]  /*0bc0*/  SYNCS.EXCH.64 URZ, [UR6+0xc8], UR10 ;  /* 0x0000c80a06ff75b2 */ /* 0x0004620008000100 */
[----:B------:R2:W1:Y:S02]  /*0bd0*/  SYNCS.EXCH.64 URZ, [UR6+0xe8], UR4 ;  /* 0x0000e80406ff75b2 */ /* 0x0004640008000100 */
[----:B--2---:R-:W-:Y:S01]  /*0be0*/  NOP ;  /* 0x0000000000007918 */ /* 0x004fe20000000000 */
.L_x_13:
        /* <DEDUP_REMOVED lines=14> */
[----:B------:R2:W1:Y:S01]  /*0cd0*/  SYNCS.EXCH.64 URZ, [UR5+0x100], UR6 ;  /* 0x0001000605ff75b2 */ /* 0x0004620008000100 */
[----:B------:R2:W1:Y:S01]  /*0ce0*/  SYNCS.EXCH.64 URZ, [UR5+0xf8], UR6 ;  /* 0x0000f80605ff75b2 */ /* 0x0004620008000100 */
[----:B------:R2:W1:Y:S02]  /*0cf0*/  SYNCS.EXCH.64 URZ, [UR5+0x108], UR6 ;  /* 0x0001080605ff75b2 */ /* 0x0004640008000100 */
[----:B--2---:R-:W-:Y:S01]  /*0d00*/  NOP ;  /* 0x0000000000007918 */ /* 0x004fe20000000000 */
.L_x_14:
[----:B-1----:R-:W1:Y:S01]  /*0d10*/  S2UR UR5, SR_CTAID.X ;  /* 0x00000000000579c3 */ /* 0x002e620000002500 */
[----:B------:R-:W-:-:S05]  /*0d20*/  CS2R.32 R165, SR_CgaSize ;  /* 0x0000000000a57805 */ /* 0x000fca0000008a00 */
[----:B------:R-:W-:-:S05]  /*0d30*/  IMAD R165, R165, -0xa0, RZ ;  /* 0xffffff60a5a57824 */ /* 0x000fca00078e02ff */
[----:B------:R-:W-:-:S14]  /*0d40*/  R2UR UR7, R165 ;  /* 0x00000000a50772ca */ /* 0x000fdc00000e0000 */
[----:B------:R-:W2:Y:S01]  /*0d50*/  LDCU UR7, c[0x0][UR7+0x2b0] ;  /* 0x00005600070777ac */ /* 0x000ea20008000800 */
[----:B------:R-:W-:Y:S01]  /*0d60*/  NOP ;  /* 0x0000000000007918 */ /* 0x000fe20000000000 */
[----:B------:R-:W-:-:S05]  /*0d70*/  CS2R.32 R165, SR_CgaSize ;  /* 0x0000000000a57805 */ /* 0x000fca0000008a00 */
[----:B------:R-:W-:-:S05]  /*0d80*/  IMAD R165, R165, -0xa0, RZ ;  /* 0xffffff60a5a57824 */ /* 0x000fca00078e02ff */
[----:B------:R-:W-:-:S14]  /*0d90*/  R2UR UR6, R165 ;  /* 0x00000000a50672ca */ /* 0x000fdc00000e0000 */
[----:B------:R-:W3:Y:S01]  /*0da0*/  LDCU UR6, c[0x0][UR6+0x2b4] ;  /* 0x00005680060677ac */ /* 0x000ee20008000800 */
[----:B------:R-:W4:Y:S08]  /*0db0*/  S2UR UR4, SR_CTAID.Y ;  /* 0x00000000000479c3 */ /* 0x000f300000002600 */
[----:B------:R-:W3:Y:S01]  /*0dc0*/  LDC R9, c[0x0][0xb24] ;  /* 0x0002c900ff097b82 */ /* 0x000ee20000000800 */
[----:B-1----:R-:W-:-:S02]  /*0dd0*/  I2FP.F32.U32 R5, UR5 ;  /* 0x0000000500057c45 */ /* 0x002fc40008201000 */
[----:B------:R-:W-:-:S05]  /*0de0*/  CS2R.32 R3, SR_CgaSize ;  /* 0x0000000000037805 */ /* 0x000fca0000008a00 */
[----:B------:R-:W-:-:S06]  /*0df0*/  IMAD R3, R3, -0xa0, RZ ;  /* 0xffffff6003037824 */ /* 0x000fcc00078e02ff */
[----:B------:R-:W1:Y:S01]  /*0e00*/  LDC R3, c[0x0][R3+0x2a0] ;  /* 0x0000a80003037b82 */ /* 0x000e620000000800 */
[----:B------:R-:W-:Y:S01]  /*0e10*/  MOV R165, UR5 ;  /* 0x0000000500a57c02 */ /* 0x000fe20008000f00 */
[----:B--2---:R-:W-:Y:S01]  /*0e20*/  FMUL R5, R5, UR7 ;  /* 0x0000000705057c20 */ /* 0x004fe20008400000 */
[----:B----4-:R-:W-:Y:S02]  /*0e30*/  I2FP.F32.U32 R4, UR4 ;  /* 0x0000000400047c45 */ /* 0x010fe40008201000 */
[----:B------:R-:W-:-:S05]  /*0e40*/  CS2R.32 R2, SR_CgaSize ;  /* 0x0000000000027805 */ /* 0x000fca0000008a00 */
[----:B------:R-:W-:-:S06]  /*0e50*/  IMAD R2, R2, -0xa0, RZ ;  /* 0xffffff6002027824 */ /* 0x000fcc00078e02ff */
[----:B------:R-:W2:Y:S01]  /*0e60*/  LDC R2, c[0x0][R2+0x2a4] ;  /* 0x0000a90002027b82 */ /* 0x000ea20000000800 */
[----:B------:R-:W4:Y:S01]  /*0e70*/  F2I.U32.TRUNC.NTZ R154, R5 ;  /* 0x00000005009a7305 */ /* 0x000f22000020f000 */
[----:B------:R-:W-:Y:S01]  /*0e80*/  MOV R155, UR4 ;  /* 0x00000004009b7c02 */ /* 0x000fe20008000f00 */
[----:B---3--:R-:W-:-:S05]  /*0e90*/  FMUL R4, R4, UR6 ;  /* 0x0000000604047c20 */ /* 0x008fca0008400000 */
[----:B------:R-:W-:Y:S01]  /*0ea0*/  BAR.SYNC.DEFER_BLOCKING 0x0 ;  /* 0x0000000000007b1d */ /* 0x000fe20000010000 */
[----:B------:R-:W-:-:S05]  /*0eb0*/  ISETP.GE.AND P0, PT, R9, 0x1, PT ;  /* 0x000000010900780c */ /* 0x000fca0003f06270 */
[----:B------:R-:W3:Y:S02]  /*0ec0*/  F2I.U32.TRUNC.NTZ R143, R4 ;  /* 0x00000004008f7305 */ /* 0x000ee4000020f000 */
[----:B------:R-:W2:Y:S01]  /*0ed0*/  S2UR UR36, SR_CTAID.Z ;  /* 0x00000000002479c3 */ /* 0x000ea20000002700 */
[----:B----4-:R-:W-:-:S05]  /*0ee0*/  IADD3 R154, PT, PT, -R154, RZ, RZ ;  /* 0x000000ff9a9a7210 */ /* 0x010fca0007ffe1ff */
[----:B-1----:R-:W-:Y:S01]  /*0ef0*/  IMAD R154, R3, R154, UR5 ;  /* 0x00000005039a7e24 */ /* 0x002fe2000f8e029a */
[----:B---3--:R-:W-:-:S05]  /*0f00*/  IADD3 R143, PT, PT, -R143, RZ, RZ ;  /* 0x000000ff8f8f7210 */ /* 0x008fca0007ffe1ff */
[----:B--2---:R-:W-:Y:S01]  /*0f10*/  IMAD R143, R2, R143, UR4 ;  /* 0x00000004028f7e24 */ /* 0x004fe2000f8e028f */
[----:B------:R-:W-:Y:S06]  /*0f20*/  @!P0 BRA `(.L_x_15) ;  /* 0x0000000000b88947 */ /* 0x000fec0003800000 */
[----:B------:R-:W1:Y:S01]  /*0f30*/  LDC.64 R4, c[0x0][0xb18] ;  /* 0x0002c600ff047b82 */ /* 0x000e620000000a00 */
[----:B------:R-:W-:-:S07]  /*0f40*/  ISETP.NE.AND P0, PT, R9, 0x1, PT ;  /* 0x000000010900780c */ /* 0x000fce0003f05270 */
[----:B------:R-:W2:Y:S08]  /*0f50*/  LDC R10, c[0x0][0xb0c] ;  /* 0x0002c300ff0a7b82 */ /* 0x000eb00000000800 */
[----:B------:R-:W3:Y:S08]  /*0f60*/  LDC R11, c[0x0][0x370] ;  /* 0x0000dc00ff0b7b82 */ /* 0x000ef00000000800 */
[----:B------:R-:W4:Y:S01]  /*0f70*/  LDC R12, c[0x0][0x374] ;  /* 0x0000dd00ff0c7b82 */ /* 0x000f220000000800 */
[----:B-1----:R-:W-:-:S07]  /*0f80*/  ISETP.NE.AND P1, PT, R4, 0x1, PT ;  /* 0x000000010400780c */ /* 0x002fce0003f25270 */
[----:B------:R-:W3:Y:S01]  /*0f90*/  LDC.64 R6, c[0x0][0xb10] ;  /* 0x0002c400ff067b82 */ /* 0x000ee20000000a00 */
[----:B--2---:R-:W-:-:S07]  /*0fa0*/  ISETP.NE.AND P2, PT, R10, 0x1, PT ;  /* 0x000000010a00780c */ /* 0x004fce0003f45270 */
[----:B------:R-:W1:Y:S08]  /*0fb0*/  LDC R8, c[0x0][0xb20] ;  /* 0x0002c800ff087b82 */ /* 0x000e700000000800 */
[----:B------:R-:W2:Y:S01]  /*0fc0*/  LDC.64 R2, c[0x0][0xb28] ;  /* 0x0002ca00ff027b82 */ /* 0x000ea20000000a00 */
[----:B----4-:R-:W-:-:S04]  /*0fd0*/  IMAD.HI.U32 R13, R12, R5, RZ ;  /* 0x000000050c0d7227 */ /* 0x010fc800078e00ff */
[----:B------:R-:W-:-:S04]  /*0fe0*/  IMAD.HI.U32 R5, R155, R5, RZ ;  /* 0x000000059b057227 */ /* 0x000fc800078e00ff */
[----:B---3--:R-:W-:-:S04]  /*0ff0*/  IMAD.HI.U32 R14, R11, R6, RZ ;  /* 0x000000060b0e7227 */ /* 0x008fc800078e00ff */
[----:B------:R-:W-:Y:S01]  /*1000*/  IMAD.HI.U32 R16, R165, R6, RZ ;  /* 0x00000006a5107227 */ /* 0x000fe200078e00ff */
[-C--:B------:R-:W-:Y:S02]  /*1010*/  @P2 SHF.R.U32.HI R11, RZ, R7.reuse, R14 ;  /* 0x00000007ff0b2219 */ /* 0x080fe4000001160e */
[-C--:B-1----:R-:W-:Y:S02]  /*1020*/  @P1 SHF.R.U32.HI R12, RZ, R8.reuse, R13 ;  /* 0x00000008ff0c1219 */ /* 0x082fe4000001160d */
[----:B------:R-:W-:Y:S02]  /*1030*/  SHF.R.U32.HI R8, RZ, R8, R5 ;  /* 0x00000008ff087219 */ /* 0x000fe40000011605 */
[----:B------:R-:W-:Y:S02]  /*1040*/  SHF.R.U32.HI R16, RZ, R7, R16 ;  /* 0x00000007ff107219 */ /* 0x000fe40000011610 */
[----:B------:R-:W-:Y:S01]  /*1050*/  SEL R5, R155, R8, !P1 ;  /* 0x000000089b057207 */ /* 0x000fe20004800000 */
[----:B--2---:R-:W-:Y:S01]  /*1060*/  IMAD.HI.U32 R14, R12, R2, RZ ;  /* 0x000000020c0e7227 */ /* 0x004fe200078e00ff */
[----:B------:R-:W-:-:S03]  /*1070*/  SEL R7, R165, R16, !P2 ;  /* 0x00000010a5077207 */ /* 0x000fc60005000000 */
[----:B------:R-:W-:Y:S01]  /*1080*/  IMAD.HI.U32 R6, R11, R2, RZ ;  /* 0x000000020b067227 */ /* 0x000fe200078e00ff */
[----:B------:R-:W-:-:S04]  /*1090*/  @P0 SHF.R.U32.HI R12, RZ, R3, R14 ;  /* 0x00000003ff0c0219 */ /* 0x000fc8000001160e */
[----:B------:R-:W-:Y:S01]  /*10a0*/  @P0 SHF.R.U32.HI R11, RZ, R3, R6 ;  /* 0x00000003ff0b0219 */ /* 0x000fe20000011606 */
[----:B------:R-:W-:-:S04]  /*10b0*/  IMAD R12, R12, R9, RZ ;  /* 0x000000090c0c7224 */ /* 0x000fc800078e02ff */
[----:B------:R-:W-:Y:S01]  /*10c0*/  IMAD R6, R11, R9, RZ ;  /* 0x000000090b067224 */ /* 0x000fe200078e02ff */
[----:B------:R-:W-:-:S04]  /*10d0*/  ISETP.GE.AND P1, PT, R5, R12, PT ;  /* 0x0000000c0500720c */ /* 0x000fc80003f26270 */
[----:B------:R-:W-:Y:S01]  /*10e0*/  ISETP.GE.OR P1, PT, R7, R6, P1 ;  /* 0x000000060700720c */ /* 0x000fe20000f26670 */
[----:B------:R-:W-:-:S05]  /*10f0*/  IMAD.HI.U32 R6, R5, R2, RZ ;  /* 0x0000000205067227 */ /* 0x000fca00078e00ff */
[----:B------:R-:W-:-:S04]  /*1100*/  SHF.R.U32.HI R6, RZ, R3, R6 ;  /* 0x00000003ff067219 */ /* 0x000fc80000011606 */
[----:B------:R-:W-:-:S03]  /*1110*/  SEL R6, R5, R6, !P0 ;  /* 0x0000000605067207 */ /* 0x000fc60004000000 */
[----:B------:R-:W-:Y:S01]  /*1120*/  @!P1 IMAD.HI.U32 R8, R7, R2, RZ ;  /* 0x0000000207089227 */ /* 0x000fe200078e00ff */
[----:B------:R-:W-:-:S04]  /*1130*/  IADD3 R2, PT, PT, -R6, RZ, RZ ;  /* 0x000000ff06027210 */ /* 0x000fc80007ffe1ff */
[----:B------:R-:W-:Y:S01]  /*1140*/  @!P1 SHF.R.U32.HI R8, RZ, R3, R8 ;  /* 0x00000003ff089219 */ /* 0x000fe20000011608 */
[----:B------:R-:W-:-:S03]  /*1150*/  IMAD R2, R9, R2, R5 ;  /* 0x0000000209027224 */ /* 0x000fc600078e0205 */
[----:B------:R-:W-:Y:S02]  /*1160*/  @!P1 SEL R3, R7, R8, !P0 ;  /* 0x0000000807039207 */ /* 0x000fe40004000000 */
[----:B------:R-:W-:-:S03]  /*1170*/  IADD3 R8, PT, PT, -R5, RZ, RZ ;  /* 0x000000ff05087210 */ /* 0x000fc60007ffe1ff */
[--C-:B------:R-:W-:Y:S02]  /*1180*/  @!P1 IMAD.IADD R6, R6, 0x1, -R3.reuse ;  /* 0x0000000106069824 */ /* 0x100fe400078e0a03 */
[----:B------:R-:W-:Y:S01]  /*1190*/  @!P1 IMAD R3, R2, R11, R3 ;  /* 0x0000000b02039224 */ /* 0x000fe200078e0203 */
[----:B------:R-:W-:Y:S01]  /*11a0*/  IADD3 R2, PT, PT, -R7, RZ, RZ ;  /* 0x000000ff07027210 */ /* 0x000fe20007ffe1ff */
[----:B------:R-:W-:Y:S02]  /*11b0*/  @!P1 IMAD R5, R6, R9, R7 ;  /* 0x0000000906059224 */ /* 0x000fe400078e0207 */
[----:B------:R-:W-:Y:S02]  /*11c0*/  IMAD R8, R4, R8, R155 ;  /* 0x0000000804087224 */ /* 0x000fe400078e029b */
[----:B------:R-:W-:Y:S02]  /*11d0*/  @!P1 IMAD.MOV.U32 R7, RZ, RZ, R3 ;  /* 0x000000ffff079224 */ /* 0x000fe400078e0003 */
[----:B------:R-:W-:-:S02]  /*11e0*/  IMAD R2, R10, R2, R165 ;  /* 0x000000020a027224 */ /* 0x000fc400078e02a5 */
[----:B------:R-:W-:Y:S02]  /*11f0*/  IMAD R155, R5, R4, R8 ;  /* 0x00000004059b7224 */ /* 0x000fe400078e0208 */
[----:B------:R-:W-:Y:S02]  /*1200*/  IMAD R165, R7, R10, R2 ;  /* 0x0000000a07a57224 */ /* 0x000fe400078e0202 */
.L_x_15:
[----:B------:R-:W1:Y:S01]  /*1210*/  LDCU UR4, c[0x0][0xb30] ;  /* 0x00016600ff0477ac */ /* 0x000e620008000800 */
[----:B------:R-:W2:Y:S08]  /*1220*/  S2UR UR37, SR_CgaCtaId ;  /* 0x00000000002579c3 */ /* 0x000eb00000008800 */
[----:B------:R-:W3:Y:S01]  /*1230*/  LDC R72, c[0x0][0xb24] ;  /* 0x0002c900ff487b82 */ /* 0x000ee20000000800 */
[----:B-1----:R-:W-:-:S09]  /*1240*/  UISETP.NE.AND UP1, UPT, UR4, 0x1, UPT ;  /* 0x000000010400788c */ /* 0x002fd2000bf25270 */
[----:B--2---:R-:W-:Y:S05]  /*1250*/  BRA.U UP1, `(.L_x_16) ;  /* 0x0000000101407547 */ /* 0x004fea000b800000 */
[----:B------:R-:W1:Y:S08]  /*1260*/  LDC.64 R4, c[0x0][0xb10] ;  /* 0x0002c400ff047b82 */ /* 0x000e700000000a00 */
[----:B------:R-:W2:Y:S08]  /*1270*/  LDC.64 R2, c[0x0][0xb18] ;  /* 0x0002c600ff027b82 */ /* 0x000eb00000000a00 */
[----:B------:R-:W4:Y:S08]  /*1280*/  LDC R6, c[0x0][0xb20] ;  /* 0x0002c800ff067b82 */ /* 0x000f300000000800 */
[----:B------:R-:W3:Y:S01]  /*1290*/  LDC R8, c[0x0][0xb0c] ;  /* 0x0002c300ff087b82 */ /* 0x000ee20000000800 */
[----:B-1----:R-:W-:-:S05]  /*12a0*/  IMAD.HI.U32 R4, R165, R4, RZ ;  /* 0x00000004a5047227 */ /* 0x002fca00078e00ff */
[----:B------:R-:W-:Y:S01]  /*12b0*/  SHF.R.U32.HI R4, RZ, R5, R4 ;  /* 0x00000005ff047219 */ /* 0x000fe20000011604 */
[----:B--2---:R-:W-:Y:S01]  /*12c0*/  IMAD.HI.U32 R3, R155, R3, RZ ;  /* 0x000000039b037227 */ /* 0x004fe200078e00ff */
[----:B------:R-:W-:-:S04]  /*12d0*/  ISETP.NE.AND P0, PT, R2, 0x1, PT ;  /* 0x000000010200780c */ /* 0x000fc80003f05270 */
[----:B----4-:R-:W-:-:S04]  /*12e0*/  SHF.R.U32.HI R6, RZ, R6, R3 ;  /* 0x00000006ff067219 */ /* 0x010fc80000011603 */
[----:B------:R-:W-:Y:S02]  /*12f0*/  SEL R3, R155, R6, !P0 ;  /* 0x000000069b037207 */ /* 0x000fe40004000000 */
[----:B---3--:R-:W-:-:S04]  /*1300*/  ISETP.NE.AND P1, PT, R8, 0x1, PT ;  /* 0x000000010800780c */ /* 0x008fc80003f25270 */
[----:B------:R-:W-:-:S05]  /*1310*/  SEL R4, R165, R4, !P1 ;  /* 0x00000004a5047207 */ /* 0x000fca0004800000 */
[----:B------:R-:W-:Y:S02]  /*1320*/  IMAD.IADD R5, R3, 0x1, -R4 ;  /* 0x0000000103057824 */ /* 0x000fe400078e0a04 */
[----:B------:R-:W-:Y:S02]  /*1330*/  IMAD.IADD R3, R4, 0x1, -R3 ;  /* 0x0000000104037824 */ /* 0x000fe400078e0a03 */
[----:B------:R-:W-:Y:S02]  /*1340*/  IMAD R165, R5, R8, R165 ;  /* 0x0000000805a57224 */ /* 0x000fe400078e02a5 */
[----:B------:R-:W-:-:S07]  /*1350*/  IMAD R155, R3, R2, R155 ;  /* 0x00000002039b7224 */ /* 0x000fce00078e029b */
.L_x_16:
[----:B------:R-:W-:Y:S01]  /*1360*/  BAR.SYNC.DEFER_BLOCKING 0x0 ;  /* 0x0000000000007b1d */ /* 0x000fe20000010000 */
[----:B------:R-:W-:Y:S01]  /*1370*/  UISETP.NE.AND UP1, UPT, UR8, 0x2, UPT ;  /* 0x000000020800788c */ /* 0x000fe2000bf25270 */
[----:B------:R-:W-:Y:S02]  /*1380*/  ISETP.NE.OR P5, PT, R0, 0x2, !P5 ;  /* 0x000000020000780c */ /* 0x000fe40006fa5670 */
[----:B------:R-:W-:-:S06]  /*1390*/  LOP3.LUT R2, R166, 0x1f, RZ, 0xc0, !PT ;  /* 0x0000001fa6027812 */ /* 0x000fcc00078ec0ff */
[----:B------:R-:W-:Y:S05]  /*13a0*/  BRA.U UP1, `(.L_x_17) ;  /* 0x0000001101c87547 */ /* 0x000fea000b800000 */
[----:B------:R-:W1:Y:S01]  /*13b0*/  LDCU UR13, c[0x0][0x38c] ;  /* 0x00007180ff0d77ac */ /* 0x000e620008000800 */
[----:B------:R-:W2:Y:S01]  /*13c0*/  LDC R9, c[0x0][0x370] ;  /* 0x0000dc00ff097b82 */ /* 0x000ea20000000800 */
[----:B------:R-:W-:Y:S01]  /*13d0*/  PLOP3.LUT P1, PT, PT, PT, UP2, 0x80, 0x8 ;  /* 0x000000000008781c */ /* 0x000fe20003f2f028 */
[----:B------:R-:W-:Y:S01]  /*13e0*/  IMAD.MOV.U32 R15, RZ, RZ, 0x1 ;  /* 0x00000001ff0f7424 */ /* 0x000fe200078e00ff */
[----:B------:R-:W-:Y:S01]  /*13f0*/  ISETP.EQ.OR P4, PT, R2, RZ, P5 ;  /* 0x000000ff0200720c */ /* 0x000fe20002f82670 */
[----:B------:R-:W-:Y:S01]  /*1400*/  IMAD.MOV.U32 R14, RZ, RZ, RZ ;  /* 0x000000ffff0e7224 */ /* 0x000fe200078e00ff */
[----:B------:R-:W-:Y:S02]  /*1410*/  PLOP3.LUT P1, PT, P1, PT, PT, 0x8, 0x80 ;  /* 0x000000000080781c */ /* 0x000fe40000f2e170 */
[----:B------:R-:W-:Y:S01]  /*1420*/  CS2R R12, SRZ ;  /* 0x00000000000c7805 */ /* 0x000fe2000001ff00 */
[----:B------:R-:W-:Y:S01]  /*1430*/  IMAD.MOV.U32 R10, RZ, RZ, 0x1 ;  /* 0x00000001ff0a7424 */ /* 0x000fe200078e00ff */
[----:B------:R-:W4:Y:S01]  /*1440*/  LDC R0, c[0x0][0x374] ;  /* 0x0000dd00ff007b82 */ /* 0x000f220000000800 */
[----:B------:R-:W2:Y:S01]  /*1450*/  LDCU.64 UR22, c[0x0][0x348] ;  /* 0x00006900ff1677ac */ /* 0x000ea20008000a00 */
[----:B------:R-:W-:Y:S01]  /*1460*/  UMOV UR6, URZ ;  /* 0x000000ff00067c82 */ /* 0x000fe20008000000 */
[----:B-1----:R-:W-:-:S04]  /*1470*/  UIADD3 UR5, UPT, UPT, UR13, 0x3f, URZ ;  /* 0x0000003f0d057890 */ /* 0x002fc8000fffe0ff */
[----:B------:R-:W-:-:S04]  /*1480*/  USHF.R.S32.HI UR4, URZ, 0x1f, UR5 ;  /* 0x0000001fff047899 */ /* 0x000fc80008011405 */
[----:B------:R-:W-:-:S04]  /*1490*/  ULEA.HI UR4, UR4, UR5, URZ, 0x6 ;  /* 0x0000000504047291 */ /* 0x000fc8000f8f30ff */
[----:B------:R-:W-:Y:S02]  /*14a0*/  USHF.R.S32.HI UR15, URZ, 0x6, UR4 ;  /* 0x00000006ff0f7899 */ /* 0x000fe40008011404 */
[----:B------:R-:W-:Y:S02]  /*14b0*/  UIADD3 UR4, UPT, UPT, UR13, -0x1, URZ ;  /* 0xffffffff0d047890 */ /* 0x000fe4000fffe0ff */
[----:B------:R-:W-:Y:S02]  /*14c0*/  UISETP.LT.U32.AND UP0, UPT, UR15, 0x7, UPT ;  /* 0x000000070f00788c */ /* 0x000fe4000bf01070 */
[----:B------:R-:W-:Y:S02]  /*14d0*/  UISETP.GE.U32.AND UP1, UPT, UR4, -0x7f, UPT ;  /* 0xffffff810400788c */ /* 0x000fe4000bf26070 */
[----:B------:R-:W-:Y:S02]  /*14e0*/  USEL UR14, UR15, 0x7, UP0 ;  /* 0x000000070f0e7887 */ /* 0x000fe40008000000 */
[----:B------:R-:W-:-:S02]  /*14f0*/  UIADD3 UR13, UPT, UPT, UR13, 0x7e, URZ ;  /* 0x0000007e0d0d7890 */ /* 0x000fc4000fffe0ff */
[----:B------:R-:W-:Y:S02]  /*1500*/  UIADD3 UR5, UPT, UPT, UR14, -0x1, URZ ;  /* 0xffffffff0e057890 */ /* 0x000fe4000fffe0ff */
[----:B------:R-:W-:-:S03]  /*1510*/  UIADD3 UR7, UPT, UPT, UR15, -UR14, URZ ;  /* 0x8000000e0f077290 */ /* 0x000fc6000fffe0ff */
[----:B------:R-:W-:-:S04]  /*1520*/  @UP1 UIADD3 UR5, UPT, UPT, UR14, URZ, URZ ;  /* 0x000000ff0e051290 */ /* 0x000fc8000fffe0ff */
[----:B--2---:R-:W-:-:S12]  /*1530*/  UIADD3 UR5, UPT, UPT, UR5, 0x1, URZ ;  /* 0x0000000105057890 */ /* 0x004fd8000fffe0ff */
.L_x_35:
[----:B------:R-:W-:Y:S01]  /*1540*/  UISETP.NE.AND UP0, UPT, UR37, URZ, UPT ;  /* 0x000000ff2500728c */ /* 0x000fe2000bf05270 */
[----:B------:R-:W1:Y:S08]  /*1550*/  S2UR UR37, SR_CgaCtaId ;  /* 0x00000000002579c3 */ /* 0x000e700000008800 */
[----:B------:R-:W-:Y:S05]  /*1560*/  BRA.U UP0, `(.L_x_18) ;  /* 0x0000000100347547 */ /* 0x000fea000b800000 */
[----:B------:R-:W2:Y:S01]  /*1570*/  S2R R2, SR_CgaCtaId ;  /* 0x0000000000027919 */ /* 0x000ea20000008800 */
[----:B------:R-:W-:-:S04]  /*1580*/  MOV R3, 0x400 ;  /* 0x0000040000037802 */ /* 0x000fc80000000f00 */
[----:B--2---:R-:W-:Y:S02]  /*1590*/  LEA R3, R2, R3, 0x18 ;  /* 0x0000000302037211 */ /* 0x004fe400078ec0ff */
[----:B------:R-:W-:-:S03]  /*15a0*/  SHF.L.U32 R2, R10, 0x1f, RZ ;  /* 0x0000001f0a027819 */ /* 0x000fc600000006ff */
[----:B------:R-:W-:-:S04]  /*15b0*/  IMAD R3, R12, 0x8, R3 ;  /* 0x000000080c037824 */ /* 0x000fc800078e0203 */
[----:B------:R-:W2:Y:S02]  /*15c0*/  SYNCS.PHASECHK.TRANS64.TRYWAIT P0, [R3+URZ+0x100], R2 ;  /* 0x00010002030075a7 */ /* 0x000ea400080011ff */
[----:B--2---:R-:W-:Y:S05]  /*15d0*/  @!P0 BRA `(.L_x_19) ;  /* 0x0000005400248947 */ /* 0x004fea0003800000 */
.L_x_98:
[----:B------:R-:W-:Y:S01]  /*15e0*/  VIADD R12, R12, 0x1 ;  /* 0x000000010c0c7836 */ /* 0x000fe20000000000 */
[----:B------:R2:W-:Y:S04]  /*15f0*/  SYNCS.ARRIVE.TRANS64.A1T0 RZ, [R3+URZ+0xf0], RZ ;  /* 0x0000f0ff03ff79a7 */ /* 0x0005e800081000ff */
[----:B------:R-:W-:-:S04]  /*1600*/  ISETP.NE.AND P0, PT, R12, 0x2, PT ;  /* 0x000000020c00780c */ /* 0x000fc80003f05270 */
[----:B------:R-:W-:Y:S02]  /*1610*/  SEL R12, R12, RZ, P0 ;  /* 0x000000ff0c0c7207 */ /* 0x000fe40000000000 */
[----:B--2---:R-:W-:-:S04]  /*1620*/  SEL R3, RZ, 0x1, P0 ;  /* 0x00000001ff037807 */ /* 0x004fc80000000000 */
[----:B------:R-:W-:-:S07]  /*1630*/  LOP3.LUT R10, R10, R3, RZ, 0x3c, !PT ;  /* 0x000000030a0a7212 */ /* 0x000fce00078e3cff */
.L_x_18:
[----:B------:R-:W-:Y:S01]  /*1640*/  UMOV UR4, 0x400 ;  /* 0x0000040000047882 */ /* 0x000fe20000000000 */
[----:B------:R-:W-:Y:S01]  /*1650*/  SHF.L.U32 R2, R15, 0x1f, RZ ;  /* 0x0000001f0f027819 */ /* 0x000fe200000006ff */
[----:B-1----:R-:W-:Y:S01]  /*1660*/  ULEA UR4, UR37, UR4, 0x18 ;  /* 0x0000000425047291 */ /* 0x002fe2000f8ec0ff */
[----:B------:R-:W-:Y:S01]  /*1670*/  R2UR UR35, R165 ;  /* 0x00000000a52372ca */ /* 0x000fe200000e0000 */
[----:B------:R-:W-:Y:S01]  /*1680*/  UISETP.GE.U32.AND UP0, UPT, UR13, 0x7f, UPT ;  /* 0x0000007f0d00788c */ /* 0x000fe2000bf06070 */
[----:B------:R-:W-:Y:S01]  /*1690*/  R2UR UR11, R155 ;  /* 0x000000009b0b72ca */ /* 0x000fe200000e0000 */
[----:B------:R-:W-:Y:S01]  /*16a0*/  ULEA UR8, UR6, UR4, 0x3 ;  /* 0x0000000406087291 */ /* 0x000fe2000f8e18ff */
[----:B------:R-:W-:-:S08]  /*16b0*/  UMOV UR24, URZ ;  /* 0x000000ff00187c82 */ /* 0x000fd00008000000 */
[----:B------:R1:W2:Y:S01]  /*16c0*/  SYNCS.PHASECHK.TRANS64.TRYWAIT P0, [UR8+0x38], R2 ;  /* 0x00003802ff0075a7 */ /* 0x0002a20008001108 */
[----:B------:R-:W-:Y:S02]  /*16d0*/  USHF.L.U32 UR35, UR35, 0x7, URZ ;  /* 0x0000000723237899 */ /* 0x000fe400080006ff */
[----:B------:R-:W-:Y:S01]  /*16e0*/  USHF.L.U32 UR11, UR11, 0x6, URZ ;  /* 0x000000060b0b7899 */ /* 0x000fe200080006ff */
[----:B------:R-:W-:Y:S11]  /*16f0*/  BRA.U !UP0, `(.L_x_20) ;  /* 0x0000000108a87547 */ /* 0x000ff6000b800000 */
[----:B------:R-:W-:Y:S01]  /*1700*/  UMOV UR16, URZ ;  /* 0x000000ff00107c82 */ /* 0x000fe20008000000 */
[----:B------:R-:W-:-:S05]  /*1710*/  UMOV UR17, UR6 ;  /* 0x0000000600117c82 */ /* 0x000fca0008000000 */
.L_x_25:
[----:B-1----:R-:W-:Y:S01]  /*1720*/  ULEA UR33, UR17, UR4, 0x3 ;  /* 0x0000000411217291 */ /* 0x002fe2000f8e18ff */
[----:B--2---:R-:W-:Y:S01]  /*1730*/  @!P5 MOV R3, 0x3000 ;  /* 0x000030000003d802 */ /* 0x004fe20000000f00 */
[----:B--2---:R-:W-:Y:S10]  /*1740*/  @P0 BRA `(.L_x_21) ;  /* 0x00000000000c0947 */ /* 0x004ff40003800000 */
[----:B------:R-:W-:-:S04]  /*1750*/  SHF.L.U32 R5, R15, 0x1f, RZ ;  /* 0x0000001f0f057819 */ /* 0x000fc800000006ff */
[----:B------:R-:W2:Y:S02]  /*1760*/  SYNCS.PHASECHK.TRANS64.TRYWAIT P0, [UR33+0x38], R5 ;  /* 0x00003805ff0075a7 */ /* 0x000ea40008001121 */
[----:B--2---:R-:W-:Y:S05]  /*1770*/  @!P0 BRA `(.L_x_22) ;  /* 0x0000005000d08947 */ /* 0x004fea0003800000 */
.L_x_21:
[----:B------:R2:W-:Y:S01]  /*1780*/  @!P5 SYNCS.ARRIVE.TRANS64 RZ, [UR33], R3 ;  /* 0x00000003ffffd9a7 */ /* 0x0005e20008000021 */
[----:B------:R-:W-:Y:S04]  /*1790*/  BSSY.RECONVERGENT B0, `(.L_x_23) ;  /* 0x0000003000007945 */ /* 0x000fe80003800200 */
[----:B------:R-:W-:Y:S05]  /*17a0*/  @P4 BRA `(.L_x_24) ;  /* 0x0000000000044947 */ /* 0x000fea0003800000 */
[----:B------:R-:W-:Y:S05]  /*17b0*/  BPT.TRAP 0x1 ;  /* 0x000000040000795c */ /* 0x000fea0000300000 */
.L_x_24:
[----:B------:R-:W-:Y:S05]  /*17c0*/  BSYNC.RECONVERGENT B0 ;  /* 0x0000000000007941 */ /* 0x000fea0003800200 */
.L_x_23:
[----:B------:R-:W-:Y:S02]  /*17d0*/  UIADD3 UR6, UPT, UPT, UR17, 0x1, URZ ;  /* 0x0000000111067890 */ /* 0x000fe4000fffe0ff */
[----:B------:R-:W-:Y:S02]  /*17e0*/  ULEA UR32, UR17, UR4, 0xd ;  /* 0x0000000411207291 */ /* 0x000fe4000f8e68ff */
[----:B------:R-:W-:Y:S02]  /*17f0*/  UISETP.NE.AND UP0, UPT, UR6, 0x7, UPT ;  /* 0x000000070600788c */ /* 0x000fe4000bf05270 */
[----:B------:R-:W-:Y:S02]  /*1800*/  UIADD3 UR26, UP1, UPT, UR22, 0x80, URZ ;  /* 0x00000080161a7890 */ /* 0x000fe4000ff3e0ff */
[----:B------:R-:W-:Y:S02]  /*1810*/  USEL UR9, URZ, 0x1, UP0 ;  /* 0x00000001ff097887 */ /* 0x000fe40008000000 */
[----:B------:R-:W-:-:S02]  /*1820*/  USEL UR6, UR6, URZ, UP0 ;  /* 0x000000ff06067287 */ /* 0x000fc40008000000 */
[----:B------:R-:W-:Y:S02]  /*1830*/  UIADD3 UR20, UP0, UPT, UR22, 0x180, URZ ;  /* 0x0000018016147890 */ /* 0x000fe4000ff1e0ff */
[----:B------:R-:W-:Y:S01]  /*1840*/  ULEA UR8, UR6, UR4, 0x3 ;  /* 0x0000000406087291 */ /* 0x000fe2000f8e18ff */
[----:B------:R-:W-:Y:S01]  /*1850*/  LOP3.LUT R15, R15, UR9, RZ, 0x3c, !PT ;  /* 0x000000090f0f7c12 */ /* 0x000fe2000f8e3cff */
[----:B------:R-:W-:Y:S02]  /*1860*/  USHF.L.U32 UR34, UR16, 0x6, URZ ;  /* 0x0000000610227899 */ /* 0x000fe400080006ff */
[----:B------:R-:W-:Y:S01]  /*1870*/  UIADD3.X UR27, UPT, UPT, URZ, UR23, URZ, UP1, !UPT ;  /* 0x00000017ff1b7290 */ /* 0x000fe20008ffe4ff */
[----:B-1----:R-:W-:Y:S01]  /*1880*/  SHF.L.U32 R2, R15, 0x1f, RZ ;  /* 0x0000001f0f027819 */ /* 0x002fe200000006ff */
[----:B------:R-:W-:Y:S02]  /*1890*/  UIADD3 UR32, UPT, UPT, UR32, 0x4400, URZ ;  /* 0x0000440020207890 */ /* 0x000fe4000fffe0ff */
[----:B------:R-:W-:Y:S01]  /*18a0*/  UIADD3.X UR21, UPT, UPT, URZ, UR23, URZ, UP0, !UPT ;  /* 0x00000017ff157290 */ /* 0x000fe200087fe4ff */
[----:B------:R1:W1:Y:S01]  /*18b0*/  SYNCS.PHASECHK.TRANS64.TRYWAIT P0, [UR8+0x38], R2 ;  /* 0x00003802ff0075a7 */ /* 0x0002620008001108 */
[----:B------:R-:W-:Y:S01]  /*18c0*/  ULEA UR8, UR17, UR4, 0xc ;  /* 0x0000000411087291 */ /* 0x000fe2000f8e60ff */
[----:B------:R-:W-:Y:S01]  /*18d0*/  UMOV UR18, 0x0 ;  /* 0x0000000000127882 */ /* 0x000fe20000000000 */
[----:B------:R-:W-:-:S02]  /*18e0*/  UMOV UR19, 0x10000000 ;  /* 0x1000000000137882 */ /* 0x000fc40000000000 */
[----:B------:R-:W-:Y:S01]  /*18f0*/  UIADD3 UR8, UPT, UPT, UR8, 0x12400, URZ ;  /* 0x0001240008087890 */ /* 0x000fe2000fffe0ff */
[----:B------:R1:W-:Y:S01]  /*1900*/  UTMALDG.3D [UR32], [UR26], desc[UR18] ;  /* 0x000012201a0075b4 */ /* 0x0003e20008011000 */
[----:B------:R-:W-:Y:S01]  /*1910*/  UMOV UR12, UR36 ;  /* 0x00000024000c7c82 */ /* 0x000fe20008000000 */
[----:B------:R-:W-:Y:S01]  /*1920*/  UMOV UR9, UR33 ;  /* 0x0000002100097c82 */ /* 0x000fe20008000000 */
[----:B------:R-:W-:Y:S01]  /*1930*/  UMOV UR10, UR34 ;  /* 0x00000022000a7c82 */ /* 0x000fe20008000000 */
[----:B------:R-:W-:Y:S01]  /*1940*/  UIADD3 UR16, UPT, UPT, UR16, 0x1, URZ ;  /* 0x0000000110107890 */ /* 0x000fe2000fffe0ff */
[----:B------:R-:W-:Y:S01]  /*1950*/  UMOV UR24, UR5 ;  /* 0x0000000500187c82 */ /* 0x000fe20008000000 */
[----:B------:R-:W-:Y:S02]  /*1960*/  UMOV UR17, UR6 ;  /* 0x0000000600117c82 */ /* 0x000fe40008000000 */
[----:B------:R1:W-:Y:S01]  /*1970*/  UTMALDG.3D [UR8], [UR20], desc[UR18] ;  /* 0x00001208140075b4 */ /* 0x0003e20008011000 */
[----:B------:R-:W-:-:S09]  /*1980*/  UISETP.NE.AND UP0, UPT, UR16, UR5, UPT ;  /* 0x000000051000728c */ /* 0x000fd2000bf05270 */
[----:B------:R-:W-:Y:S05]  /*1990*/  BRA.U UP0, `(.L_x_25) ;  /* 0xfffffffd00607547 */ /* 0x000fea000b83ffff */
.L_x_20:
[----:B-1----:R-:W-:Y:S01]  /*19a0*/  ULEA UR8, UR6, UR4, 0x3 ;  /* 0x0000000406087291 */ /* 0x002fe2000f8e18ff */
[----:B------:R-:W-:Y:S01]  /*19b0*/  SHF.L.U32 R2, R15, 0x1f, RZ ;  /* 0x0000001f0f027819 */ /* 0x000fe200000006ff */
[----:B------:R-:W-:Y:S01]  /*19c0*/  @!P1 SYNCS.ARRIVE.TRANS64.A1T0 RZ, [UR4+0x88], RZ ;  /* 0x000088ffffff99a7 */ /* 0x000fe20008100004 */
[----:B------:R-:W-:-:S06]  /*19d0*/  UISETP.GT.AND UP0, UPT, UR15, UR14, UPT ;  /* 0x0000000e0f00728c */ /* 0x000fcc000bf04270 */
[----:B--2---:R1:W2:Y:S03]  /*19e0*/  SYNCS.PHASECHK.TRANS64.TRYWAIT P0, [UR8+0x38], R2 ;  /* 0x00003802ff0075a7 */ /* 0x0042a60008001108 */
[----:B------:R-:W-:Y:S05]  /*19f0*/  BRA.U !UP0, `(.L_x_26) ;  /* 0x0000000108ac7547 */ /* 0x000fea000b800000 */
[----:B------:R-:W-:Y:S01]  /*1a00*/  UIADD3 UR21, UPT, UPT, UR7, UR24, URZ ;  /* 0x0000001807157290 */ /* 0x000fe2000fffe0ff */
[----:B------:R-:W-:-:S11]  /*1a10*/  UMOV UR25, UR6 ;  /* 0x0000000600197c82 */ /* 0x000fd60008000000 */
.L_x_31:
[----:B-1----:R-:W-:Y:S01]  /*1a20*/  ULEA UR17, UR25, UR4, 0x3 ;  /* 0x0000000419117291 */ /* 0x002fe2000f8e18ff */
[----:B--2---:R-:W-:Y:S01]  /*1a30*/  @!P5 MOV R3, 0x3000 ;  /* 0x000030000003d802 */ /* 0x004fe20000000f00 */
[----:B--2---:R-:W-:Y:S10]  /*1a40*/  @P0 BRA `(.L_x_27) ;  /* 0x00000000000c0947 */ /* 0x004ff40003800000 */
[----:B------:R-:W-:-:S04]  /*1a50*/  SHF.L.U32 R5, R15, 0x1f, RZ ;  /* 0x0000001f0f057819 */ /* 0x000fc800000006ff */
[----:B------:R-:W2:Y:S02]  /*1a60*/  SYNCS.PHASECHK.TRANS64.TRYWAIT P0, [UR17+0x38], R5 ;  /* 0x00003805ff0075a7 */ /* 0x000ea40008001111 */
[----:B--2---:R-:W-:Y:S05]  /*1a70*/  @!P0 BRA `(.L_x_28) ;  /* 0x0000005000288947 */ /* 0x004fea0003800000 */
.L_x_27:
[----:B------:R2:W-:Y:S01]  /*1a80*/  @!P5 SYNCS.ARRIVE.TRANS64 RZ, [UR17], R3 ;  /* 0x00000003ffffd9a7 */ /* 0x0005e20008000011 */
[----:B------:R-:W-:Y:S04]  /*1a90*/  BSSY.RECONVERGENT B0, `(.L_x_29) ;  /* 0x0000003000007945 */ /* 0x000fe80003800200 */
[----:B------:R-:W-:Y:S05]  /*1aa0*/  @P4 BRA `(.L_x_30) ;  /* 0x0000000000044947 */ /* 0x000fea0003800000 */
[----:B------:R-:W-:Y:S05]  /*1ab0*/  BPT.TRAP 0x1 ;  /* 0x000000040000795c */ /* 0x000fea0000300000 */
.L_x_30:
[----:B------:R-:W-:Y:S05]  /*1ac0*/  BSYNC.RECONVERGENT B0 ;  /* 0x0000000000007941 */ /* 0x000fea0003800200 */
.L_x_29:
        /* <DEDUP_REMOVED lines=10> */
[----:B------:R-:W-:Y:S01]  /*1b70*/  UIADD3 UR16, UPT, UPT, UR16, 0x4400, URZ ;  /* 0x0000440010107890 */ /* 0x000fe2000fffe0ff */
[----:B-1----:R-:W-:Y:S01]  /*1b80*/  SHF.L.U32 R2, R15, 0x1f, RZ ;  /* 0x0000001f0f027819 */ /* 0x002fe200000006ff */
[----:B------:R-:W-:Y:S02]  /*1b90*/  UIADD3.X UR31, UPT, UPT, URZ, UR23, URZ, UP1, !UPT ;  /* 0x00000017ff1f7290 */ /* 0x000fe40008ffe4ff */
[----:B------:R-:W-:Y:S01]  /*1ba0*/  UIADD3.X UR29, UPT, UPT, URZ, UR23, URZ, UP0, !UPT ;  /* 0x00000017ff1d7290 */ /* 0x000fe200087fe4ff */
[----:B------:R1:W1:Y:S01]  /*1bb0*/  SYNCS.PHASECHK.TRANS64.TRYWAIT P0, [UR8+0x38], R2 ;  /* 0x00003802ff0075a7 */ /* 0x0002620008001108 */
[----:B------:R-:W-:Y:S01]  /*1bc0*/  ULEA UR8, UR25, UR4, 0xc ;  /* 0x0000000419087291 */ /* 0x000fe2000f8e60ff */
[----:B------:R-:W-:Y:S01]  /*1bd0*/  UMOV UR26, 0x0 ;  /* 0x00000000001a7882 */ /* 0x000fe20000000000 */
[----:B------:R-:W-:-:S02]  /*1be0*/  UMOV UR27, 0x10000000 ;  /* 0x10000000001b7882 */ /* 0x000fc40000000000 */
[----:B------:R-:W-:Y:S01]  /*1bf0*/  UIADD3 UR8, UPT, UPT, UR8, 0x12400, URZ ;  /* 0x0001240008087890 */ /* 0x000fe2000fffe0ff */
[----:B------:R-:W-:Y:S01]  /*1c00*/  UMOV UR19, UR35 ;  /* 0x0000002300137c82 */ /* 0x000fe20008000000 */
[----:B------:R-:W-:Y:S01]  /*1c10*/  UMOV UR20, UR36 ;  /* 0x0000002400147c82 */ /* 0x000fe20008000000 */
[----:B------:R-:W-:Y:S01]  /*1c20*/  UMOV UR12, UR36 ;  /* 0x00000024000c7c82 */ /* 0x000fe20008000000 */
[----:B------:R-:W-:Y:S01]  /*1c30*/  UMOV UR9, UR17 ;  /* 0x0000001100097c82 */ /* 0x000fe20008000000 */
[----:B------:R-:W-:Y:S01]  /*1c40*/  UMOV UR10, UR18 ;  /* 0x00000012000a7c82 */ /* 0x000fe20008000000 */
[----:B------:R1:W-:Y:S01]  /*1c50*/  UTMALDG.3D [UR16], [UR30], desc[UR26] ;  /* 0x00001a101e0075b4 */ /* 0x0003e20008011000 */
[----:B------:R-:W-:Y:S01]  /*1c60*/  UIADD3 UR24, UPT, UPT, UR24, 0x1, URZ ;  /* 0x0000000118187890 */ /* 0x000fe2000fffe0ff */
[----:B------:R-:W-:-:S03]  /*1c70*/  UMOV UR25, UR6 ;  /* 0x0000000600197c82 */ /* 0x000fc60008000000 */
[----:B------:R-:W-:Y:S01]  /*1c80*/  UISETP.NE.AND UP0, UPT, UR24, UR21, UPT ;  /* 0x000000151800728c */ /* 0x000fe2000bf05270 */
[----:B------:R1:W-:Y:S08]  /*1c90*/  UTMALDG.3D [UR8], [UR28], desc[UR26] ;  /* 0x00001a081c0075b4 */ /* 0x0003f00008011000 */
[----:B------:R-:W-:Y:S05]  /*1ca0*/  BRA.U UP0, `(.L_x_31) ;  /* 0xfffffffd005c7547 */ /* 0x000fea000b83ffff */
.L_x_26:
[C---:B-1----:R-:W-:Y:S01]  /*1cb0*/  LEA R2, R14.reuse, UR4, 0x3 ;  /* 0x000000040e027c11 */ /* 0x042fe2000f8e18ff */
[----:B------:R-:W-:Y:S01]  /*1cc0*/  NOP ;  /* 0x0000000000007918 */ /* 0x000fe20000000000 */
[----:B--2---:R-:W-:Y:S02]  /*1cd0*/  SHF.L.U32 R3, R13, 0x1f, RZ ;  /* 0x0000001f0d037819 */ /* 0x004fe400000006ff */
[----:B------:R-:W-:Y:S02]  /*1ce0*/  LEA R4, R14, UR4, 0x4 ;  /* 0x000000040e047c11 */ /* 0x000fe4000f8e20ff */
[----:B------:R-:W1:Y:S02]  /*1cf0*/  SYNCS.PHASECHK.TRANS64.TRYWAIT P0, [R2+URZ+0x90], R3 ;  /* 0x00009003020075a7 */ /* 0x000e6400080011ff */
[----:B-1----:R-:W-:Y:S05]  /*1d00*/  @!P0 BRA `(.L_x_32) ;  /* 0x0000004c009c8947 */ /* 0x002fea0003800000 */
.L_x_101:
[----:B------:R-:W2:Y:S01]  /*1d10*/  LDS.128 R4, [R4+0x120] ;  /* 0x0001200004047984 */ /* 0x000ea20000000c00 */
[----:B---3--:R-:W-:Y:S01]  /*1d20*/  ISETP.GE.AND P0, PT, R72, 0x1, PT ;  /* 0x000000014800780c */ /* 0x008fe20003f06270 */
[----:B-1----:R-:W-:Y:S01]  /*1d30*/  VIADD R2, R2, 0xa0 ;  /* 0x000000a002027836 */ /* 0x002fe20000000000 */
[----:B------:R-:W-:Y:S01]  /*1d40*/  @!PT LDS RZ, [RZ] ;  /* 0x00000000fffff984 */ /* 0x000fe20000000800 */
[----:B------:R-:W-:Y:S01]  /*1d50*/  @!PT LDS RZ, [RZ] ;  /* 0x00000000fffff984 */ /* 0x000fe20000000800 */
[----:B------:R-:W-:Y:S01]  /*1d60*/  @!PT LDS RZ, [RZ] ;  /* 0x00000000fffff984 */ /* 0x000fe20000000800 */
[----:B------:R-:W-:Y:S01]  /*1d70*/  @!PT LDS RZ, [RZ] ;  /* 0x00000000fffff984 */ /* 0x000fe20000000800 */
[----:B------:R1:W-:Y:S06]  /*1d80*/  MEMBAR.ALL.CTA ;  /* 0x0000000000007992 */ /* 0x0003ec0000008000 */
[----:B-1----:R-:W1:Y:S01]  /*1d90*/  FENCE.VIEW.ASYNC.S ;  /* 0x00000000000073c6 */ /* 0x002e620000000000 */
[----:B------:R-:W-:-:S04]  /*1da0*/  PRMT R2, RZ, 0x654, R2 ;  /* 0x00000654ff027816 */ /* 0x000fc80000000002 */
[----:B-1----:R1:W-:Y:S01]  /*1db0*/  SYNCS.ARRIVE.TRANS64.RED.A1T0 RZ, [R2+URZ], RZ ;  /* 0x000000ff02ff79a7 */ /* 0x0023e200081004ff */
[----:B--2---:R-:W-:-:S13]  /*1dc0*/  LOP3.LUT P2, RZ, R6, 0x1, RZ, 0xc0, !PT ;  /* 0x0000000106ff7812 */ /* 0x004fda000784c0ff */
[----:B------:R-:W-:Y:S01]  /*1dd0*/  @P2 SHF.R.U32.HI R3, RZ, 0x10, R5 ;  /* 0x00000010ff032819 */ /* 0x000fe20000011605 */
[----:B------:R-:W-:Y:S01]  /*1de0*/  VOTEU.ANY UP0, P2 ;  /* 0x0000000000ff7886 */ /* 0x000fe20001000100 */
[----:B------:R-:W-:Y:S02]  /*1df0*/  @P2 MOV R11, R4 ;  /* 0x00000004000b2202 */ /* 0x000fe40000000f00 */
[----:B------:R-:W-:Y:S02]  /*1e00*/  @P2 R2UR.BROADCAST UR8, R3 ;  /* 0x00000000030822ca */ /* 0x000fe400008e0000 */
[----:B------:R-:W-:-:S11]  /*1e10*/  @P2 LOP3.LUT R8, R5, 0xffff, RZ, 0xc0, !PT ;  /* 0x0000ffff05082812 */ /* 0x000fd600078ec0ff */
[----:B------:R-:W-:Y:S01]  /*1e20*/  @UP0 UMOV UR36, UR8 ;  /* 0x0000000800240c82 */ /* 0x000fe20008000000 */
[----:B-1----:R-:W-:Y:S05]  /*1e30*/  @!P0 BRA `(.L_x_33) ;  /* 0x0000000000b88947 */ /* 0x002fea0003800000 */
[----:B------:R-:W4:Y:S01]  /*1e40*/  LDC.64 R4, c[0x0][0xb18] ;  /* 0x0002c600ff047b82 */ /* 0x000f220000000a00 */
[----:B------:R-:W-:-:S07]  /*1e50*/  ISETP.NE.AND P3, PT, R72, 0x1, PT ;  /* 0x000000014800780c */ /* 0x000fce0003f65270 */
[----:B------:R-:W1:Y:S08]  /*1e60*/  LDC.64 R6, c[0x0][0xb10] ;  /* 0x0002c400ff067b82 */ /* 0x000e700000000a00 */
[----:B------:R-:W2:Y:S08]  /*1e70*/  LDC R16, c[0x0][0xb20] ;  /* 0x0002c800ff107b82 */ /* 0x000eb00000000800 */
[----:B------:R-:W3:Y:S01]  /*1e80*/  LDC R18, c[0x0][0xb0c] ;  /* 0x0002c300ff127b82 */ /* 0x000ee20000000800 */
[----:B----4-:R-:W-:Y:S01]  /*1e90*/  IMAD.HI.U32 R17, R0, R5, RZ ;  /* 0x0000000500117227 */ /* 0x010fe200078e00ff */
[----:B------:R-:W-:-:S03]  /*1ea0*/  ISETP.NE.AND P0, PT, R4, 0x1, PT ;  /* 0x000000010400780c */ /* 0x000fc60003f05270 */
[----:B------:R-:W-:-:S03]  /*1eb0*/  IMAD.HI.U32 R5, R8, R5, RZ ;  /* 0x0000000508057227 */ /* 0x000fc600078e00ff */
[----:B------:R-:W4:Y:S01]  /*1ec0*/  LDC.64 R2, c[0x0][0xb28] ;  /* 0x0002ca00ff027b82 */ /* 0x000f220000000a00 */
[----:B-1----:R-:W-:-:S04]  /*1ed0*/  IMAD.HI.U32 R20, R9, R6, RZ ;  /* 0x0000000609147227 */ /* 0x002fc800078e00ff */
[----:B------:R-:W-:Y:S01]  /*1ee0*/  IMAD.HI.U32 R22, R11, R6, RZ ;  /* 0x000000060b167227 */ /* 0x000fe200078e00ff */
[----:B------:R-:W-:Y:S02]  /*1ef0*/  SHF.R.U32.HI R20, RZ, R7, R20 ;  /* 0x00000007ff147219 */ /* 0x000fe40000011614 */
[-C--:B--2---:R-:W-:Y:S02]  /*1f00*/  SHF.R.U32.HI R17, RZ, R16.reuse, R17 ;  /* 0x00000010ff117219 */ /* 0x084fe40000011611 */
[----:B------:R-:W-:Y:S02]  /*1f10*/  SHF.R.U32.HI R5, RZ, R16, R5 ;  /* 0x00000010ff057219 */ /* 0x000fe40000011605 */
[----:B------:R-:W-:Y:S02]  /*1f20*/  SEL R17, R0, R17, !P0 ;  /* 0x0000001100117207 */ /* 0x000fe40004000000 */
[----:B------:R-:W-:Y:S02]  /*1f30*/  SHF.R.U32.HI R22, RZ, R7, R22 ;  /* 0x00000007ff167219 */ /* 0x000fe40000011616 */
[----:B---3--:R-:W-:-:S02]  /*1f40*/  ISETP.NE.AND P1, PT, R18, 0x1, PT ;  /* 0x000000011200780c */ /* 0x008fc40003f25270 */
[----:B------:R-:W-:Y:S02]  /*1f50*/  SEL R5, R8, R5, !P0 ;  /* 0x0000000508057207 */ /* 0x000fe40004000000 */
[----:B------:R-:W-:Y:S02]  /*1f60*/  SEL R19, R9, R20, !P1 ;  /* 0x0000001409137207 */ /* 0x000fe40004800000 */
[----:B------:R-:W-:Y:S01]  /*1f70*/  SEL R7, R11, R22, !P1 ;  /* 0x000000160b077207 */ /* 0x000fe20004800000 */
[----:B----4-:R-:W-:-:S04]  /*1f80*/  IMAD.HI.U32 R20, R17, R2, RZ ;  /* 0x0000000211147227 */ /* 0x010fc800078e00ff */
[----:B------:R-:W-:Y:S01]  /*1f90*/  IMAD.HI.U32 R6, R19, R2, RZ ;  /* 0x0000000213067227 */ /* 0x000fe200078e00ff */
[----:B------:R-:W-:-:S04]  /*1fa0*/  @P3 SHF.R.U32.HI R17, RZ, R3, R20 ;  /* 0x00000003ff113219 */ /* 0x000fc80000011614 */
[----:B------:R-:W-:Y:S01]  /*1fb0*/  @P3 SHF.R.U32.HI R19, RZ, R3, R6 ;  /* 0x00000003ff133219 */ /* 0x000fe20000011606 */
[----:B------:R-:W-:-:S04]  /*1fc0*/  IMAD R17, R72, R17, RZ ;  /* 0x0000001148117224 */ /* 0x000fc800078e02ff */
[----:B------:R-:W-:Y:S01]  /*1fd0*/  IMAD R6, R72, R19, RZ ;  /* 0x0000001348067224 */ /* 0x000fe200078e02ff */
[C---:B------:R-:W-:Y:S02]  /*1fe0*/  ISETP.GE.AND P0, PT, R5.reuse, R17, PT ;  /* 0x000000110500720c */ /* 0x040fe40003f06270 */
[----:B------:R-:W-:Y:S02]  /*1ff0*/  IADD3 R17, PT, PT, -R5, RZ, RZ ;  /* 0x000000ff05117210 */ /* 0x000fe40007ffe1ff */
[----:B------:R-:W-:Y:S01]  /*2000*/  ISETP.GE.OR P0, PT, R7, R6, P0 ;  /* 0x000000060700720c */ /* 0x000fe20000706670 */
[----:B------:R-:W-:-:S04]  /*2010*/  IMAD.HI.U32 R6, R5, R2, RZ ;  /* 0x0000000205067227 */ /* 0x000fc800078e00ff */
[----:B------:R-:W-:Y:S01]  /*2020*/  IMAD R8, R4, R17, R8 ;  /* 0x0000001104087224 */ /* 0x000fe200078e0208 */
[----:B------:R-:W-:-:S04]  /*2030*/  SHF.R.U32.HI R6, RZ, R3, R6 ;  /* 0x00000003ff067219 */ /* 0x000fc80000011606 */
[----:B------:R-:W-:-:S03]  /*2040*/  SEL R6, R5, R6, !P3 ;  /* 0x0000000605067207 */ /* 0x000fc60005800000 */
[----:B------:R-:W-:-:S04]  /*2050*/  @!P0 IMAD.HI.U32 R16, R7, R2, RZ ;  /* 0x0000000207108227 */ /* 0x000fc800078e00ff */
[----:B------:R-:W-:Y:S01]  /*2060*/  IMAD.MOV R2, RZ, RZ, -R6 ;  /* 0x000000ffff027224 */ /* 0x000fe200078e0a06 */
[----:B------:R-:W-:-:S03]  /*2070*/  @!P0 SHF.R.U32.HI R16, RZ, R3, R16 ;  /* 0x00000003ff108219 */ /* 0x000fc60000011610 */
[----:B------:R-:W-:Y:S01]  /*2080*/  IMAD R2, R72, R2, R5 ;  /* 0x0000000248027224 */ /* 0x000fe200078e0205 */
[----:B------:R-:W-:-:S05]  /*2090*/  @!P0 SEL R3, R7, R16, !P3 ;  /* 0x0000001007038207 */ /* 0x000fca0005800000 */
[--C-:B------:R-:W-:Y:S02]  /*20a0*/  @!P0 IMAD.IADD R6, R6, 0x1, -R3.reuse ;  /* 0x0000000106068824 */ /* 0x100fe400078e0a03 */
[----:B------:R-:W-:Y:S01]  /*20b0*/  @!P0 IMAD R3, R2, R19, R3 ;  /* 0x0000001302038224 */ /* 0x000fe200078e0203 */
[----:B------:R-:W-:Y:S01]  /*20c0*/  IADD3 R2, PT, PT, -R7, RZ, RZ ;  /* 0x000000ff07027210 */ /* 0x000fe20007ffe1ff */
[----:B------:R-:W-:Y:S02]  /*20d0*/  @!P0 IMAD R5, R72, R6, R7 ;  /* 0x0000000648058224 */ /* 0x000fe400078e0207 */
[----:B------:R-:W-:Y:S02]  /*20e0*/  @!P0 IMAD.MOV.U32 R7, RZ, RZ, R3 ;  /* 0x000000ffff078224 */ /* 0x000fe400078e0003 */
[----:B------:R-:W-:Y:S02]  /*20f0*/  IMAD R2, R18, R2, R11 ;  /* 0x0000000212027224 */ /* 0x000fe400078e020b */
[----:B------:R-:W-:-:S02]  /*2100*/  IMAD R8, R5, R4, R8 ;  /* 0x0000000405087224 */ /* 0x000fc400078e0208 */
[----:B------:R-:W-:Y:S02]  /*2110*/  IMAD R11, R7, R18, R2 ;  /* 0x00000012070b7224 */ /* 0x000fe400078e0202 */
.L_x_33:
[----:B------:R-:W1:Y:S02]  /*2120*/  LDCU UR8, c[0x0][0xb30] ;  /* 0x00016600ff0877ac */ /* 0x000e640008000800 */
[----:B-1----:R-:W-:-:S09]  /*2130*/  UISETP.NE.AND UP0, UPT, UR8, 0x1, UPT ;  /* 0x000000010800788c */ /* 0x002fd2000bf05270 */
[----:B------:R-:W-:Y:S05]  /*2140*/  BRA.U UP0, `(.L_x_34) ;  /* 0x0000000100407547 */ /* 0x000fea000b800000 */
[----:B------:R-:W1:Y:S08]  /*2150*/  LDC.64 R4, c[0x0][0xb10] ;  /* 0x0002c400ff047b82 */ /* 0x000e700000000a00 */
[----:B------:R-:W2:Y:S08]  /*2160*/  LDC.64 R2, c[0x0][0xb18] ;  /* 0x0002c600ff027b82 */ /* 0x000eb00000000a00 */
[----:B------:R-:W3:Y:S08]  /*2170*/  LDC R6, c[0x0][0xb20] ;  /* 0x0002c800ff067b82 */ /* 0x000ef00000000800 */
[----:B------:R-:W4:Y:S01]  /*2180*/  LDC R16, c[0x0][0xb0c] ;  /* 0x0002c300ff107b82 */ /* 0x000f220000000800 */
[----:B-1----:R-:W-:-:S05]  /*2190*/  IMAD.HI.U32 R4, R11, R4, RZ ;  /* 0x000000040b047227 */ /* 0x002fca00078e00ff */
[----:B------:R-:W-:Y:S01]  /*21a0*/  SHF.R.U32.HI R4, RZ, R5, R4 ;  /* 0x00000005ff047219 */ /* 0x000fe20000011604 */
[----:B--2---:R-:W-:Y:S01]  /*21b0*/  IMAD.HI.U32 R3, R8, R3, RZ ;  /* 0x0000000308037227 */ /* 0x004fe200078e00ff */
[----:B------:R-:W-:-:S04]  /*21c0*/  ISETP.NE.AND P0, PT, R2, 0x1, PT ;  /* 0x000000010200780c */ /* 0x000fc80003f05270 */
[----:B---3--:R-:W-:-:S04]  /*21d0*/  SHF.R.U32.HI R3, RZ, R6, R3 ;  /* 0x00000006ff037219 */ /* 0x008fc80000011603 */
[----:B------:R-:W-:Y:S02]  /*21e0*/  SEL R3, R8, R3, !P0 ;  /* 0x0000000308037207 */ /* 0x000fe40004000000 */
[----:B----4-:R-:W-:-:S04]  /*21f0*/  ISETP.NE.AND P1, PT, R16, 0x1, PT ;  /* 0x000000011000780c */ /* 0x010fc80003f25270 */
[----:B------:R-:W-:-:S05]  /*2200*/  SEL R4, R11, R4, !P1 ;  /* 0x000000040b047207 */ /* 0x000fca0004800000 */
[----:B------:R-:W-:Y:S02]  /*2210*/  IMAD.IADD R5, R3, 0x1, -R4 ;  /* 0x0000000103057824 */ /* 0x000fe400078e0a04 */
[----:B------:R-:W-:Y:S02]  /*2220*/  IMAD.IADD R3, R4, 0x1, -R3 ;  /* 0x0000000104037824 */ /* 0x000fe400078e0a03 */
[----:B------:R-:W-:Y:S02]  /*2230*/  IMAD R11, R5, R16, R11 ;  /* 0x00000010050b7224 */ /* 0x000fe400078e020b */
[----:B------:R-:W-:-:S07]  /*2240*/  IMAD R8, R3, R2, R8 ;  /* 0x0000000203087224 */ /* 0x000fce00078e0208 */
.L_x_34:
[----:B------:R-:W-:Y:S01]  /*2250*/  VIADD R14, R14, 0x1 ;  /* 0x000000010e0e7836 */ /* 0x000fe20000000000 */
[----:B------:R-:W-:Y:S01]  /*2260*/  PLOP3.LUT P1, PT, PT, PT, PT, 0x80, 0x8 ;  /* 0x000000000008781c */ /* 0x000fe20003f2f070 */
[----:B------:R-:W-:Y:S02]  /*2270*/  IMAD.IADD R165, R11, 0x1, R154 ;  /* 0x000000010ba57824 */ /* 0x000fe400078e029a */
[----:B------:R-:W-:Y:S01]  /*2280*/  IMAD.IADD R155, R8, 0x1, R143 ;  /* 0x00000001089b7824 */ /* 0x000fe200078e028f */
[----:B------:R-:W-:-:S04]  /*2290*/  ISETP.NE.AND P0, PT, R14, 0x2, PT ;  /* 0x000000020e00780c */ /* 0x000fc80003f05270 */
[----:B------:R-:W-:Y:S02]  /*22a0*/  SEL R2, RZ, 0x1, P0 ;  /* 0x00000001ff027807 */ /* 0x000fe40000000000 */
[----:B------:R-:W-:Y:S02]  /*22b0*/  SEL R14, R14, RZ, P0 ;  /* 0x000000ff0e0e7207 */ /* 0x000fe40000000000 */
[----:B------:R-:W-:Y:S01]  /*22c0*/  LOP3.LUT R13, R13, R2, RZ, 0x3c, !PT ;  /* 0x000000020d0d7212 */ /* 0x000fe200078e3cff */
[----:B------:R-:W-:Y:S06]  /*22d0*/  @P2 BRA `(.L_x_35) ;  /* 0xfffffff000982947 */ /* 0x000fec000383ffff */
[----:B------:R-:W-:Y:S01]  /*22e0*/  UIADD3 UR4, UPT, UPT, UR4, 0x38, URZ ;  /* 0x0000003804047890 */ /* 0x000fe2000fffe0ff */
[----:B------:R-:W-:-:S03]  /*22f0*/  SHF.L.U32 R3, R15, 0x1f, RZ ;  /* 0x0000001f0f037819 */ /* 0x000fc600000006ff */
[----:B------:R-:W-:-:S09]  /*2300*/  ULEA UR5, UR6, UR4, 0x3 ;  /* 0x0000000406057291 */ /* 0x000fd2000f8e18ff */
[----:B------:R-:W1:Y:S02]  /*2310*/  SYNCS.PHASECHK.TRANS64.TRYWAIT P0, [UR5], R3 ;  /* 0x00000003ff0075a7 */ /* 0x000e640008001105 */
[----:B-1----:R-:W-:Y:S05]  /*2320*/  @!P0 BRA `(.L_x_36) ;  /* 0x0000004800288947 */ /* 0x002fea0003800000 */
.L_x_103:
[----:B------:R-:W-:-:S04]  /*2330*/  UIADD3 UR6, UPT, UPT, UR6, 0x1, URZ ;  /* 0x0000000106067890 */ /* 0x000fc8000fffe0ff */
[----:B------:R-:W-:-:S04]  /*2340*/  UISETP.NE.AND UP0, UPT, UR6, 0x7, UPT ;  /* 0x000000070600788c */ /* 0x000fc8000bf05270 */
[----:B------:R-:W-:Y:S02]  /*2350*/  USEL UR7, URZ, 0x1, UP0 ;  /* 0x00000001ff077887 */ /* 0x000fe40008000000 */
[----:B------:R-:W-:-:S04]  /*2360*/  USEL UR6, UR6, URZ, UP0 ;  /* 0x000000ff06067287 */ /* 0x000fc80008000000 */
[----:B------:R-:W-:Y:S01]  /*2370*/  ULEA UR5, UR6, UR4, 0x3 ;  /* 0x0000000406057291 */ /* 0x000fe2000f8e18ff */
[----:B------:R-:W-:-:S04]  /*2380*/  LOP3.LUT R2, R15, UR7, RZ, 0x3c, !PT ;  /* 0x000000070f027c12 */ /* 0x000fc8000f8e3cff */
[----:B-1----:R-:W-:-:S04]  /*2390*/  SHF.L.U32 R3, R2, 0x1f, RZ ;  /* 0x0000001f02037819 */ /* 0x002fc800000006ff */
[----:B------:R-:W1:Y:S02]  /*23a0*/  SYNCS.PHASECHK.TRANS64.TRYWAIT P0, [UR5], R3 ;  /* 0x00000003ff0075a7 */ /* 0x000e640008001105 */
[----:B-1----:R-:W-:Y:S05]  /*23b0*/  @!P0 BRA `(.L_x_37) ;  /* 0x00000048001c8947 */ /* 0x002fea0003800000 */
.L_x_105:
        /* <DEDUP_REMOVED lines=9> */
.L_x_107:
        /* <DEDUP_REMOVED lines=9> */
.L_x_109:
        /* <DEDUP_REMOVED lines=9> */
.L_x_111:
        /* <DEDUP_REMOVED lines=9> */
.L_x_113:
[----:B------:R-:W-:-:S04]  /*2600*/  UIADD3 UR6, UPT, UPT, UR6, 0x1, URZ ;  /* 0x0000000106067890 */ /* 0x000fc8000fffe0ff */
[----:B------:R-:W-:-:S04]  /*2610*/  UISETP.NE.AND UP0, UPT, UR6, 0x7, UPT ;  /* 0x000000070600788c */ /* 0x000fc8000bf05270 */
[----:B------:R-:W-:Y:S02]  /*2620*/  USEL UR5, URZ, 0x1, UP0 ;  /* 0x00000001ff057887 */ /* 0x000fe40008000000 */
[----:B------:R-:W-:-:S04]  /*2630*/  USEL UR6, UR6, URZ, UP0 ;  /* 0x000000ff06067287 */ /* 0x000fc80008000000 */
[----:B------:R-:W-:Y:S01]  /*2640*/  ULEA UR6, UR6, UR4, 0x3 ;  /* 0x0000000406067291 */ /* 0x000fe2000f8e18ff */
[----:B-1----:R-:W-:-:S04]  /*2650*/  LOP3.LUT R3, R2, UR5, RZ, 0x3c, !PT ;  /* 0x0000000502037c12 */ /* 0x002fc8000f8e3cff */
[----:B------:R-:W-:Y:S01]  /*2660*/  SHF.L.U32 R3, R3, 0x1f, RZ ;  /* 0x0000001f03037819 */ /* 0x000fe200000006ff */
[----:B----4-:R-:W-:-:S07]  /*2670*/  IMAD.U32 R0, RZ, RZ, UR6 ;  /* 0x00000006ff007e24 */ /* 0x010fce000f8e00ff */
.L_x_42:
[----:B-1----:R1:W2:Y:S02]  /*2680*/  SYNCS.PHASECHK.TRANS64.TRYWAIT P0, [R0+URZ], R3 ;  /* 0x00000003000075a7 */ /* 0x0022a400080011ff */
[----:B--2---:R-:W-:Y:S05]  /*2690*/  @!P0 NANOSLEEP.SYNCS 0x989680 ;  /* 0x009896800000895d */ /* 0x004fea0003900000 */
[----:B------:R-:W2:Y:S02]  /*26a0*/  @!P0 SYNCS.PHASECHK.TRANS64 P0, [R0+URZ], R3 ;  /* 0x00000003000085a7 */ /* 0x000ea400080010ff */
[----:B--2---:R-:W-:Y:S05]  /*26b0*/  @P0 EXIT ;  /* 0x000000000000094d */ /* 0x004fea0003800000 */
[----:B------:R-:W-:Y:S05]  /*26c0*/  BRA `(.L_x_42) ;  /* 0xfffffffc00ec7947 */ /* 0x000fea000383ffff */
.L_x_17:
[----:B------:R-:W-:-:S04]  /*26d0*/  UISETP.NE.AND UP1, UPT, UR37, URZ, UPT ;  /* 0x000000ff2500728c */ /* 0x000fc8000bf25270 */
[----:B------:R-:W-:-:S09]  /*26e0*/  UISETP.NE.OR UP1, UPT, UR8, 0x1, UP1 ;  /* 0x000000010800788c */ /* 0x000fd20008f25670 */
[----:B------:R-:W-:Y:S05]  /*26f0*/  BRA.U UP1, `(.L_x_43) ;  /* 0x0000000501487547 */ /* 0x000fea000b800000 */
[----:B------:R-:W-:Y:S01]  /*2700*/  ISETP.NE.AND P2, PT, R2, RZ, PT ;  /* 0x000000ff0200720c */ /* 0x000fe20003f45270 */
[----:B------:R-:W-:Y:S01]  /*2710*/  IMAD.MOV.U32 R12, RZ, RZ, 0x1 ;  /* 0x00000001ff0c7424 */ /* 0x000fe200078e00ff */
[----:B------:R-:W-:Y:S02]  /*2720*/  CS2R R10, SRZ ;  /* 0x00000000000a7805 */ /* 0x000fe4000001ff00 */
[----:B------:R-:W-:Y:S01]  /*2730*/  CS2R R8, SRZ ;  /* 0x0000000000087805 */ /* 0x000fe2000001ff00 */
[----:B------:R-:W-:Y:S01]  /*2740*/  UMOV UR4, 0x400 ;  /* 0x0000040000047882 */ /* 0x000fe20000000000 */
[----:B------:R-:W-:Y:S01]  /*2750*/  UMOV UR6, URZ ;  /* 0x000000ff00067c82 */ /* 0x000fe20008000000 */
[----:B------:R-:W-:-:S12]  /*2760*/  ULEA UR37, UR37, UR4, 0x18 ;  /* 0x0000000425257291 */ /* 0x000fd8000f8ec0ff */
.L_x_47:
[----:B------:R-:W-:Y:S02]  /*2770*/  LEA R0, R8, UR37, 0x3 ;  /* 0x0000002508007c11 */ /* 0x000fe4000f8e18ff */
[----:B------:R-:W-:-:S03]  /*2780*/  SHF.L.U32 R5, R9, 0x1f, RZ ;  /* 0x0000001f09057819 */ /* 0x000fc600000006ff */
[----:B------:R-:W-:Y:S01]  /*2790*/  VIADD R4, R0, 0x100 ;  /* 0x0000010000047836 */ /* 0x000fe20000000000 */
[----:B------:R-:W1:Y:S02]  /*27a0*/  SYNCS.PHASECHK.TRANS64.TRYWAIT P0, [R0+URZ+0xf0], R5 ;  /* 0x0000f005000075a7 */ /* 0x000e6400080011ff */
[----:B-1----:R-:W-:Y:S05]  /*27b0*/  @!P0 BRA `(.L_x_44) ;  /* 0x0000004400948947 */ /* 0x002fea0003800000 */
.L_x_114:
[----:B------:R-:W-:Y:S01]  /*27c0*/  ULEA UR5, UR6, UR37, 0x3 ;  /* 0x0000002506057291 */ /* 0x000fe2000f8e18ff */
[----:B------:R-:W-:Y:S02]  /*27d0*/  PRMT R4, RZ, 0x654, R4 ;  /* 0x00000654ff047816 */ /* 0x000fe40000000004 */
[----:B-1----:R-:W-:Y:S01]  /*27e0*/  SHF.L.U32 R5, R12, 0x1f, RZ ;  /* 0x0000001f0c057819 */ /* 0x002fe200000006ff */
[----:B------:R-:W-:Y:S01]  /*27f0*/  UIADD3 UR4, UPT, UPT, UR5, 0x90, URZ ;  /* 0x0000009005047890 */ /* 0x000fe2000fffe0ff */
[----:B------:R1:W-:Y:S05]  /*2800*/  SYNCS.ARRIVE.TRANS64.RED.A1T0 RZ, [R4+URZ], RZ ;  /* 0x000000ff04ff79a7 */ /* 0x0003ea00081004ff */
[----:B------:R-:W-:Y:S01]  /*2810*/  IMAD.U32 R7, RZ, RZ, UR4 ;  /* 0x00000004ff077e24 */ /* 0x000fe2000f8e00ff */
[----:B------:R-:W2:Y:S04]  /*2820*/  SYNCS.PHASECHK.TRANS64.TRYWAIT P0, [UR5+0xa0], R5 ;  /* 0x0000a005ff0075a7 */ /* 0x000ea80008001105 */
[----:B------:R-:W-:Y:S01]  /*2830*/  PRMT R6, R2, 0x654, R7 ;  /* 0x0000065402067816 */ /* 0x000fe20000000007 */
[----:B-1----:R-:W-:Y:S01]  /*2840*/  @!P2 IMAD.MOV.U32 R4, RZ, RZ, 0x10 ;  /* 0x00000010ff04a424 */ /* 0x002fe200078e00ff */
[----:B--2---:R-:W-:Y:S06]  /*2850*/  @!P0 BRA `(.L_x_45) ;  /* 0x0000004400808947 */ /* 0x004fec0003800000 */
.L_x_116:
[----:B------:R-:W-:Y:S01]  /*2860*/  ULEA UR4, UR6, UR37, 0x4 ;  /* 0x0000002506047291 */ /* 0x000fe2000f8e20ff */
[----:B------:R-:W-:Y:S01]  /*2870*/  SEL R3, R6, R3, !P2 ;  /* 0x0000000306037207 */ /* 0x000fe20005000000 */
[----:B------:R-:W-:Y:S01]  /*2880*/  UIADD3 UR5, UPT, UPT, UR5, 0x90, URZ ;  /* 0x0000009005057890 */ /* 0x000fe2000fffe0ff */
[----:B-1----:R-:W-:Y:S01]  /*2890*/  LEA R0, R11, UR37, 0x3 ;  /* 0x000000250b007c11 */ /* 0x002fe2000f8e18ff */
[----:B------:R-:W-:Y:S01]  /*28a0*/  UIADD3 UR4, UPT, UPT, UR4, 0x120, URZ ;  /* 0x0000012004047890 */ /* 0x000fe2000fffe0ff */
[----:B------:R-:W-:Y:S01]  /*28b0*/  SHF.L.U32 R5, R10, 0x1f, RZ ;  /* 0x0000001f0a057819 */ /* 0x000fe200000006ff */
[----:B------:R1:W-:Y:S01]  /*28c0*/  @!P2 SYNCS.ARRIVE.TRANS64.RED RZ, [R3+URZ], R4 ;  /* 0x0000000403ffa9a7 */ /* 0x0003e200080004ff */
[----:B------:R-:W-:Y:S01]  /*28d0*/  UIADD3 UR6, UPT, UPT, UR6, 0x1, URZ ;  /* 0x0000000106067890 */ /* 0x000fe2000fffe0ff */
[----:B------:R-:W-:-:S03]  /*28e0*/  VIADD R8, R8, 0x1 ;  /* 0x0000000108087836 */ /* 0x000fc60000000000 */
[----:B------:R-:W-:Y:S02]  /*28f0*/  UISETP.NE.AND UP0, UPT, UR6, 0x2, UPT ;  /* 0x000000020600788c */ /* 0x000fe4000bf05270 */
[----:B------:R-:W-:Y:S06]  /*2900*/  UGETNEXTWORKID.BROADCAST [UR4], [UR5] ;  /* 0x00000000040073ca */ /* 0x000fec0008000100 */
[----:B------:R-:W-:Y:S01]  /*2910*/  USEL UR4, URZ, 0x1, UP0 ;  /* 0x00000001ff047887 */ /* 0x000fe20008000000 */
[----:B------:R-:W-:Y:S01]  /*2920*/  ISETP.NE.AND P0, PT, R8, 0x2, PT ;  /* 0x000000020800780c */ /* 0x000fe20003f05270 */
[----:B------:R-:W-:Y:S01]  /*2930*/  USEL UR6, UR6, URZ, UP0 ;  /* 0x000000ff06067287 */ /* 0x000fe20008000000 */
[----:B------:R-:W2:Y:S03]  /*2940*/  SYNCS.PHASECHK.TRANS64.TRYWAIT P1, [R0+URZ+0x90], R5 ;  /* 0x00009005000075a7 */ /* 0x000ea600080211ff */
[----:B------:R-:W-:Y:S01]  /*2950*/  LOP3.LUT R12, R12, UR4, RZ, 0x3c, !PT ;  /* 0x000000040c0c7c12 */ /* 0x000fe2000f8e3cff */
[----:B-12---:R-:W-:Y:S07]  /*2960*/  @!P1 BRA `(.L_x_46) ;  /* 0x0000004400549947 */ /* 0x006fee0003800000 */
.L_x_117:
[C---:B------:R-:W-:Y:S01]  /*2970*/  LEA R4, R11.reuse, UR37, 0x4 ;  /* 0x000000250b047c11 */ /* 0x040fe2000f8e20ff */
[----:B-1----:R-:W-:Y:S01]  /*2980*/  VIADD R0, R0, 0xa0 ;  /* 0x000000a000007836 */ /* 0x002fe20000000000 */
[----:B------:R-:W-:Y:S01]  /*2990*/  SEL R8, R8, RZ, P0 ;  /* 0x000000ff08087207 */ /* 0x000fe20000000000 */
[----:B------:R-:W-:-:S03]  /*29a0*/  VIADD R11, R11, 0x1 ;  /* 0x000000010b0b7836 */ /* 0x000fc60000000000 */
[----:B------:R-:W1:Y:S01]  /*29b0*/  LDS.128 R4, [R4+0x120] ;  /* 0x0001200004047984 */ /* 0x000e620000000c00 */
[----:B------:R-:W-:Y:S02]  /*29c0*/  PRMT R0, RZ, 0x654, R0 ;  /* 0x00000654ff007816 */ /* 0x000fe40000000000 */
[C---:B------:R-:W-:Y:S01]  /*29d0*/  ISETP.NE.AND P1, PT, R11.reuse, 0x2, PT ;  /* 0x000000020b00780c */ /* 0x040fe20003f25270 */
[----:B------:R-:W-:Y:S01]  /*29e0*/  @!PT LDS RZ, [RZ] ;  /* 0x00000000fffff984 */ /* 0x000fe20000000800 */
[----:B------:R-:W-:Y:S01]  /*29f0*/  @!PT LDS RZ, [RZ] ;  /* 0x00000000fffff984 */ /* 0x000fe20000000800 */
[----:B------:R-:W-:Y:S01]  /*2a00*/  @!PT LDS RZ, [RZ] ;  /* 0x00000000fffff984 */ /* 0x000fe20000000800 */
[----:B------:R-:W-:Y:S01]  /*2a10*/  @!PT LDS RZ, [RZ] ;  /* 0x00000000fffff984 */ /* 0x000fe20000000800 */
[----:B------:R2:W-:Y:S06]  /*2a20*/  MEMBAR.ALL.CTA ;  /* 0x0000000000007992 */ /* 0x0005ec0000008000 */
[----:B--2---:R-:W2:Y:S01]  /*2a30*/  FENCE.VIEW.ASYNC.S ;  /* 0x00000000000073c6 */ /* 0x004ea20000000000 */
[----:B------:R-:W-:Y:S01]  /*2a40*/  SEL R11, R11, RZ, P1 ;  /* 0x000000ff0b0b7207 */ /* 0x000fe20000800000 */
[----:B--2---:R2:W-:Y:S01]  /*2a50*/  SYNCS.ARRIVE.TRANS64.RED.A1T0 RZ, [R0+URZ], RZ ;  /* 0x000000ff00ff79a7 */ /* 0x0045e200081004ff */
[----:B-1----:R-:W-:-:S02]  /*2a60*/  LOP3.LUT P3, RZ, R6, 0x1, RZ, 0xc0, !PT ;  /* 0x0000000106ff7812 */ /* 0x002fc4000786c0ff */
[----:B------:R-:W-:-:S04]  /*2a70*/  SEL R5, RZ, 0x1, P1 ;  /* 0x00000001ff057807 */ /* 0x000fc80000800000 */
[----:B------:R-:W-:Y:S02]  /*2a80*/  LOP3.LUT R10, R10, R5, RZ, 0x3c, !PT ;  /* 0x000000050a0a7212 */ /* 0x000fe400078e3cff */
[----:B--2---:R-:W-:-:S04]  /*2a90*/  SEL R0, RZ, 0x1, P0 ;  /* 0x00000001ff007807 */ /* 0x004fc80000000000 */
[----:B------:R-:W-:Y:S01]  /*2aa0*/  LOP3.LUT R9, R9, R0, RZ, 0x3c, !PT ;  /* 0x0000000009097212 */ /* 0x000fe200078e3cff */
[----:B------:R-:W-:Y:S06]  /*2ab0*/  @P3 BRA `(.L_x_47) ;  /* 0xfffffffc002c3947 */ /* 0x000fec000383ffff */
[----:B------:R-:W-:Y:S01]  /*2ac0*/  ULEA UR5, UR6, UR37, 0x3 ;  /* 0x0000002506057291 */ /* 0x000fe2000f8e18ff */
[----:B------:R-:W-:-:S08]  /*2ad0*/  SHF.L.U32 R3, R12, 0x1f, RZ ;  /* 0x0000001f0c037819 */ /* 0x000fd000000006ff */
[----:B------:R-:W1:Y:S02]  /*2ae0*/  SYNCS.PHASECHK.TRANS64 P0, [UR5+0xa0], R3 ;  /* 0x0000a003ff0075a7 */ /* 0x000e640008001005 */
[----:B-1----:R-:W-:Y:S05]  /*2af0*/  @P0 BRA `(.L_x_48) ;  /* 0x0000000000080947 */ /* 0x002fea0003800000 */
[----:B------:R-:W1:Y:S02]  /*2b00*/  SYNCS.PHASECHK.TRANS64.TRYWAIT P0, [UR5+0xa0], R3 ;  /* 0x0000a003ff0075a7 */ /* 0x000e640008001105 */
[----:B-1----:R-:W-:Y:S05]  /*2b10*/  @!P0 BRA `(.L_x_49) ;  /* 0x0000004000fc8947 */ /* 0x002fea0003800000 */
.L_x_48:
[----:B------:R-:W-:-:S04]  /*2b20*/  UIADD3 UR4, UPT, UPT, UR6, 0x1, URZ ;  /* 0x0000000106047890 */ /* 0x000fc8000fffe0ff */
[----:B------:R-:W-:-:S04]  /*2b30*/  UISETP.NE.AND UP0, UPT, UR4, 0x2, UPT ;  /* 0x000000020400788c */ /* 0x000fc8000bf05270 */
[----:B------:R-:W-:Y:S02]  /*2b40*/  USEL UR7, URZ, 0x1, UP0 ;  /* 0x00000001ff077887 */ /* 0x000fe40008000000 */
[----:B------:R-:W-:-:S04]  /*2b50*/  USEL UR4, UR4, URZ, UP0 ;  /* 0x000000ff04047287 */ /* 0x000fc80008000000 */
[----:B------:R-:W-:Y:S01]  /*2b60*/  ULEA UR4, UR4, UR37, 0x3 ;  /* 0x0000002504047291 */ /* 0x000fe2000f8e18ff */
[----:B-1----:R-:W-:-:S04]  /*2b70*/  LOP3.LUT R3, R12, UR7, RZ, 0x3c, !PT ;  /* 0x000000070c037c12 */ /* 0x002fc8000f8e3cff */
[----:B------:R-:W-:-:S04]  /*2b80*/  SHF.L.U32 R0, R3, 0x1f, RZ ;  /* 0x0000001f03007819 */ /* 0x000fc800000006ff */
[----:B------:R-:W1:Y:S02]  /*2b90*/  SYNCS.PHASECHK.TRANS64 P0, [UR4+0xa0], R0 ;  /* 0x0000a000ff0075a7 */ /* 0x000e640008001004 */
[----:B-1----:R-:W-:Y:S05]  /*2ba0*/  @P0 EXIT ;  /* 0x000000000000094d */ /* 0x002fea0003800000 */
[----:B------:R-:W-:Y:S02]  /*2bb0*/  SHF.L.U32 R3, R3, 0x1f, RZ ;  /* 0x0000001f03037819 */ /* 0x000fe400000006ff */
[----:B------:R-:W-:-:S07]  /*2bc0*/  MOV R0, UR4 ;  /* 0x0000000400007c02 */ /* 0x000fce0008000f00 */
.L_x_50:
[----:B-1----:R1:W2:Y:S02]  /*2bd0*/  SYNCS.PHASECHK.TRANS64.TRYWAIT P0, [R0+URZ+0xa0], R3 ;  /* 0x0000a003000075a7 */ /* 0x0022a400080011ff */
[----:B--2---:R-:W-:Y:S05]  /*2be0*/  @!P0 NANOSLEEP.SYNCS 0x989680 ;  /* 0x009896800000895d */ /* 0x004fea0003900000 */
[----:B------:R-:W2:Y:S02]  /*2bf0*/  @!P0 SYNCS.PHASECHK.TRANS64 P0, [R0+URZ+0xa0], R3 ;  /* 0x0000a003000085a7 */ /* 0x000ea400080010ff */
[----:B--2---:R-:W-:Y:S05]  /*2c00*/  @P0 EXIT ;  /* 0x000000000000094d */ /* 0x004fea0003800000 */
[----:B------:R-:W-:Y:S05]  /*2c10*/  BRA `(.L_x_50) ;  /* 0xfffffffc00ec7947 */ /* 0x000fea000383ffff */
.L_x_43:
[----:B------:R-:W-:-:S09]  /*2c20*/  UISETP.NE.AND UP1, UPT, UR8, URZ, UPT ;  /* 0x000000ff0800728c */ /* 0x000fd2000bf25270 */
[----:B------:R-:W-:Y:S05]  /*2c30*/  BRA.U UP1, `(.L_x_51) ;  /* 0x0000000d017c7547 */ /* 0x000fea000b800000 */
[----:B------:R-:W-:Y:S01]  /*2c40*/  UMOV UR4, 0x40 ;  /* 0x0000004000047882 */ /* 0x000fe20000000000 */
[----:B------:R-:W-:Y:S01]  /*2c50*/  NOP ;  /* 0x0000000000007918 */ /* 0x000fe20000000000 */
[----:B------:R-:W-:Y:S01]  /*2c60*/  ULEA UR4, UR37, UR4, 0x18 ;  /* 0x0000000425047291 */ /* 0x000fe2000f8ec0ff */
[----:B------:R-:W-:Y:S02]  /*2c70*/  UMOV UR5, 0x400 ;  /* 0x0000040000057882 */ /* 0x000fe40000000000 */
[----:B------:R-:W-:-:S06]  /*2c80*/  ULEA UR37, UR37, UR5, 0x18 ;  /* 0x0000000525257291 */ /* 0x000fcc000f8ec0ff */
[----:B------:R-:W1:Y:S02]  /*2c90*/  LDS.U8 R0, [UR4+0x1c] ;  /* 0x00001c04ff007984 */ /* 0x000e640008000000 */
[----:B-1----:R-:W-:-:S13]  /*2ca0*/  ISETP.NE.AND P0, PT, R0, RZ, PT ;  /* 0x000000ff0000720c */ /* 0x002fda0003f05270 */
[----:B------:R-:W-:Y:S05]  /*2cb0*/  @P0 BRA `(.L_x_52) ;  /* 0x0000000000580947 */ /* 0x000fea0003800000 */
[----:B------:R-:W-:-:S13]  /*2cc0*/  ELECT P0, URZ, PT ;  /* 0x0000000000ff782f */ /* 0x000fda0003800000 */
[----:B------:R-:W-:Y:S05]  /*2cd0*/  @!P0 BRA `(.L_x_53) ;  /* 0x0000000000608947 */ /* 0x000fea0003800000 */
[----:B------:R-:W-:Y:S01]  /*2ce0*/  UMOV UR5, 0x10 ;  /* 0x0000001000057882 */ /* 0x000fe20000000000 */
[----:B------:R-:W-:Y:S01]  /*2cf0*/  HFMA2 R0, -RZ, RZ, 0, 5.9604644775390625e-08 ;  /* 0x00000001ff007431 */ /* 0x000fe200000001ff */
[----:B------:R-:W-:-:S03]  /*2d00*/  MOV R2, 0xffff ;  /* 0x0000ffff00027802 */ /* 0x000fc60000000f00 */
[----:B------:R-:W-:Y:S04]  /*2d10*/  DEPBAR.LE SB1, 0x36 ;  /* 0x00009d800000791a */ /* 0x000fe80000000000 */
[----:B------:R-:W1:Y:S02]  /*2d20*/  UTCATOMSWS.FIND_AND_SET.ALIGN UP0, UR5, UR5 ;  /* 0x00000005000575e3 */ /* 0x000e640008000800 */
[----:B-1----:R-:W-:Y:S01]  /*2d30*/  MOV R3, UR5 ;  /* 0x0000000500037c02 */ /* 0x002fe20008000f00 */
[----:B------:R-:W-:Y:S06]  /*2d40*/  BRA.U UP0, `(.L_x_54) ;  /* 0x0000000100187547 */ /* 0x000fec000b800000 */
.L_x_55:
[----:B------:R-:W-:Y:S05]  /*2d50*/  NANOSLEEP 0x64 ;  /* 0x000000640000795d */ /* 0x000fea0003800000 */
[----:B------:R-:W-:-:S05]  /*2d60*/  UMOV UR5, 0x10 ;  /* 0x0000001000057882 */ /* 0x000fca0000000000 */
[----:B------:R-:W-:Y:S04]  /*2d70*/  DEPBAR.LE SB1, 0x36 ;  /* 0x00009d800000791a */ /* 0x000fe80000000000 */
[----:B------:R-:W1:Y:S02]  /*2d80*/  UTCATOMSWS.FIND_AND_SET.ALIGN UP0, UR5, UR5 ;  /* 0x00000005000575e3 */ /* 0x000e640008000800 */
[----:B-1----:R-:W-:Y:S01]  /*2d90*/  MOV R3, UR5 ;  /* 0x0000000500037c02 */ /* 0x002fe20008000f00 */
[----:B------:R-:W-:Y:S05]  /*2da0*/  BRA.U !UP0, `(.L_x_55) ;  /* 0xfffffffd08e87547 */ /* 0x000fea000b83ffff */
.L_x_54:
[-C--:B------:R-:W-:Y:S02]  /*2db0*/  SHF.L.U32 R2, R2, R3.reuse, RZ ;  /* 0x0000000302027219 */ /* 0x080fe400000006ff */
[----:B------:R-:W-:Y:S01]  /*2dc0*/  SHF.L.U32 R0, R0, R3, RZ ;  /* 0x0000000300007219 */ /* 0x000fe200000006ff */
[----:B------:R-:W-:Y:S02]  /*2dd0*/  IMAD.SHL.U32 R3, R3, 0x20, RZ ;  /* 0x0000002003037824 */ /* 0x000fe400078e00ff */
[----:B------:R1:W-:Y:S04]  /*2de0*/  ATOMS.OR RZ, [UR4+0x14], R2 ;  /* 0x00001402ffff798c */ /* 0x0003e8000b000004 */
[----:B------:R1:W-:Y:S04]  /*2df0*/  ATOMS.OR RZ, [UR4+0x18], R0 ;  /* 0x00001800ffff798c */ /* 0x0003e8000b000004 */
[----:B------:R1:W-:Y:S01]  /*2e00*/  STS [UR37+0x140], R3 ;  /* 0x00014003ff007988 */ /* 0x0003e20008000825 */
[----:B------:R-:W-:Y:S05]  /*2e10*/  BRA `(.L_x_53) ;  /* 0x0000000000107947 */ /* 0x000fea0003800000 */
.L_x_52:
[----:B------:R-:W-:Y:S02]  /*2e20*/  MOV R0, 0xffffffff ;  /* 0xffffffff00007802 */ /* 0x000fe40000000f00 */
[----:B------:R-:W-:-:S03]  /*2e30*/  MOV R2, 0x2e60 ;  /* 0x00002e6000027802 */ /* 0x000fc60000000f00 */
[----:B------:R1:W-:Y:S04]  /*2e40*/  STS [UR37+0x140], R0 ;  /* 0x00014000ff007988 */ /* 0x0003e80008000825 */
[----:B-1-3-5:R-:W-:Y:S05]  /*2e50*/  CALL.REL.NOINC `($__internal_1_$__cuda_sm10x_tcgen05_guardrail_trap_phase_invalid_during_alloc) ;  /* 0x0000004400787944 */ /* 0x02afea0003c00000 */
.L_x_53:
[----:B------:R-:W-:Y:S05]  /*2e60*/  WARPSYNC.ALL ;  /* 0x0000000000007948 */ /* 0x000fea0003800000 */
[----:B------:R-:W2:Y:S01]  /*2e70*/  S2UR UR6, SR_CgaCtaId ;  /* 0x00000000000679c3 */ /* 0x000ea20000008800 */
[----:B------:R-:W-:Y:S01]  /*2e80*/  UMOV UR4, 0x400 ;  /* 0x0000040000047882 */ /* 0x000fe20000000000 */
[----:B------:R-:W-:-:S06]  /*2e90*/  NOP ;  /* 0x0000000000007918 */ /* 0x000fcc0000000000 */
[----:B------:R-:W-:Y:S06]  /*2ea0*/  BAR.ARV 0x6, 0xa0 ;  /* 0x0182800000007b1d */ /* 0x000fec0000002000 */
[----:B------:R-:W4:Y:S01]  /*2eb0*/  LDCU UR7, c[0x0][0x38c] ;  /* 0x00007180ff0777ac */ /* 0x000f220008000800 */
[----:B------:R-:W-:Y:S01]  /*2ec0*/  IMAD.MOV.U32 R11, RZ, RZ, 0x1 ;  /* 0x00000001ff0b7424 */ /* 0x000fe200078e00ff */
[----:B------:R-:W-:Y:S01]  /*2ed0*/  CS2R R8, SRZ ;  /* 0x0000000000087805 */ /* 0x000fe2000001ff00 */
[----:B------:R-:W-:Y:S01]  /*2ee0*/  IMAD.MOV.U32 R10, RZ, RZ, RZ ;  /* 0x000000ffff0a7224 */ /* 0x000fe200078e00ff */
[----:B------:R-:W-:Y:S01]  /*2ef0*/  UMOV UR18, URZ ;  /* 0x000000ff00127c82 */ /* 0x000fe20008000000 */
[----:B------:R-:W-:Y:S01]  /*2f00*/  UMOV UR17, URZ ;  /* 0x000000ff00117c82 */ /* 0x000fe20008000000 */
[----:B------:R-:W-:Y:S01]  /*2f10*/  UMOV UR22, 0x0 ;  /* 0x0000000000167882 */ /* 0x000fe20000000000 */
[----:B------:R-:W-:Y:S01]  /*2f20*/  UMOV UR23, 0x8100010 ;  /* 0x0810001000177882 */ /* 0x000fe20000000000 */
[----:B------:R-:W-:Y:S01]  /*2f30*/  UMOV UR20, 0x0 ;  /* 0x0000000000147882 */ /* 0x000fe20000000000 */
[----:B------:R-:W-:Y:S01]  /*2f40*/  UMOV UR21, 0x8100010 ;  /* 0x0810001000157882 */ /* 0x000fe20000000000 */
[----:B--2---:R-:W-:Y:S01]  /*2f50*/  ULEA UR6, UR6, UR4, 0x18 ;  /* 0x0000000406067291 */ /* 0x004fe2000f8ec0ff */
[----:B------:R-:W2:Y:S03]  /*2f60*/  LDCU UR4, c[0x0][0x38c] ;  /* 0x00007180ff0477ac */ /* 0x000ea60008000800 */
[----:B------:R-:W-:-:S02]  /*2f70*/  UIADD3 UR11, UPT, UPT, UR6, 0x4400, URZ ;  /* 0x00004400060b7890 */ /* 0x000fc4000fffe0ff */
[----:B----4-:R-:W-:-:S03]  /*2f80*/  UIADD3 UR7, UPT, UPT, UR7, 0x3f, URZ ;  /* 0x0000003f07077890 */ /* 0x010fc6000fffe0ff */
[----:B-1----:R-:W1:Y:S01]  /*2f90*/  LDS R0, [UR6+0x140] ;  /* 0x00014006ff007984 */ /* 0x002e620008000800 */
[----:B------:R-:W-:Y:S02]  /*2fa0*/  UIADD3 UR12, UPT, UPT, UR6, 0x12400, URZ ;  /* 0x00012400060c7890 */ /* 0x000fe4000fffe0ff */
[----:B------:R-:W-:Y:S02]  /*2fb0*/  USHF.R.S32.HI UR5, URZ, 0x1f, UR7 ;  /* 0x0000001fff057899 */ /* 0x000fe40008011407 */
[----:B------:R-:W-:Y:S02]  /*2fc0*/  USHF.R.U32.HI UR11, URZ, 0x4, UR11 ;  /* 0x00000004ff0b7899 */ /* 0x000fe4000801160b */
[----:B------:R-:W-:Y:S02]  /*2fd0*/  ULEA.HI UR5, UR5, UR7, URZ, 0x6 ;  /* 0x0000000705057291 */ /* 0x000fe4000f8f30ff */
[----:B------:R-:W-:Y:S02]  /*2fe0*/  USHF.R.U32.HI UR12, URZ, 0x4, UR12 ;  /* 0x00000004ff0c7899 */ /* 0x000fe4000801160c */
[----:B------:R-:W-:-:S02]  /*2ff0*/  USHF.R.S32.HI UR5, URZ, 0x6, UR5 ;  /* 0x00000006ff057899 */ /* 0x000fc40008011405 */
[----:B------:R-:W-:Y:S02]  /*3000*/  ULOP3.LUT UR11, UR11, 0x3fff, URZ, 0xc0, !UPT ;  /* 0x00003fff0b0b7892 */ /* 0x000fe4000f8ec0ff */
[----:B------:R-:W-:Y:S02]  /*3010*/  UISETP.LT.AND UP0, UPT, UR5, 0x1, UPT ;  /* 0x000000010500788c */ /* 0x000fe4000bf01270 */
[----:B------:R-:W-:Y:S02]  /*3020*/  ULOP3.LUT UR12, UR12, 0x3fff, URZ, 0xc0, !UPT ;  /* 0x00003fff0c0c7892 */ /* 0x000fe4000f8ec0ff */
[----:B------:R-:W-:Y:S02]  /*3030*/  USEL UR10, UR5, 0x1, !UP0 ;  /* 0x00000001050a7887 */ /* 0x000fe4000c000000 */
[----:B------:R-:W-:Y:S02]  /*3040*/  ULOP3.LUT UR11, UR11, 0x10000, URZ, 0xfc, !UPT ;  /* 0x000100000b0b7892 */ /* 0x000fe4000f8efcff */
[----:B------:R-:W-:-:S02]  /*3050*/  ULOP3.LUT UR12, UR12, 0x10000, URZ, 0xfc, !UPT ;  /* 0x000100000c0c7892 */ /* 0x000fc4000f8efcff */
[----:B------:R-:W-:Y:S02]  /*3060*/  UIADD3 UR10, UPT, UPT, -UR10, URZ, URZ ;  /* 0x000000ff0a0a7290 */ /* 0x000fe4000fffe1ff */
[----:B--2---:R-:W-:Y:S01]  /*3070*/  UISETP.GE.AND UP3, UPT, UR4, 0x1, UPT ;  /* 0x000000010400788c */ /* 0x004fe2000bf66270 */
[----:B-1----:R-:W-:-:S15]  /*3080*/  R2UR UR19, R0 ;  /* 0x00000000001372ca */ /* 0x002fde00000e0000 */
.L_x_62:
[----:B------:R-:W-:Y:S02]  /*3090*/  LEA R0, R10, UR6, 0x3 ;  /* 0x000000060a007c11 */ /* 0x000fe4000f8e18ff */
[----:B------:R-:W-:Y:S02]  /*30a0*/  SHF.L.U32 R5, R9, 0x1f, RZ ;  /* 0x0000001f09057819 */ /* 0x000fe400000006ff */
[----:B------:R-:W-:Y:S01]  /*30b0*/  PLOP3.LUT P0, PT, PT, PT, UP3, 0x80, 0x8 ;  /* 0x000000000008781c */ /* 0x000fe20003f0f038 */
[----:B------:R-:W-:Y:S01]  /*30c0*/  VIADD R3, R0, 0xa0 ;  /* 0x000000a000037836 */ /* 0x000fe20000000000 */
[----:B-1----:R-:W1:Y:S02]  /*30d0*/  SYNCS.PHASECHK.TRANS64.TRYWAIT P1, [R0+URZ+0x90], R5 ;  /* 0x00009005000075a7 */ /* 0x002e6400080211ff */
[----:B-1--4-:R-:W-:Y:S09]  /*30e0*/  @!P1 BRA `(.L_x_56) ;  /* 0x0000003c00a09947 */ /* 0x012ff20003800000 */
.L_x_119:
[----:B------:R-:W-:Y:S01]  /*30f0*/  LEA R4, R10, UR6, 0x4 ;  /* 0x000000060a047c11 */ /* 0x000fe2000f8e20ff */
[----:B------:R-:W-:Y:S01]  /*3100*/  @UP3 ULEA UR4, UR17, UR6, 0x3 ;  /* 0x0000000611043291 */ /* 0x000fe2000f8e18ff */
[----:B------:R-:W-:Y:S01]  /*3110*/  PLOP3.LUT P2, PT, PT, PT, PT, 0x80, 0x8 ;  /* 0x000000000008781c */ /* 0x000fe20003f4f070 */
[----:B------:R-:W-:Y:S01]  /*3120*/  ULEA UR8, UR18, UR6, 0x3 ;  /* 0x0000000612087291 */ /* 0x000fe2000f8e18ff */
[----:B------:R-:W-:Y:S01]  /*3130*/  PRMT R3, RZ, 0x654, R3 ;  /* 0x00000654ff037816 */ /* 0x000fe20000000003 */
[----:B------:R-:W-:Y:S01]  /*3140*/  ULEA UR9, UR18, UR19, 0x6 ;  /* 0x0000001312097291 */ /* 0x000fe2000f8e30ff */
[----:B-1----:R-:W1:Y:S01]  /*3150*/  LDS.128 R4, [R4+0x120] ;  /* 0x0001200004047984 */ /* 0x002e620000000c00 */
[----:B------:R-:W-:Y:S02]  /*3160*/  @P0 SHF.L.U32 R2, R8, 0x1f, RZ ;  /* 0x0000001f08020819 */ /* 0x000fe400000006ff */
[----:B------:R-:W-:Y:S01]  /*3170*/  SHF.L.U32 R0, R11, 0x1f, RZ ;  /* 0x0000001f0b007819 */ /* 0x000fe200000006ff */
[----:B------:R-:W-:Y:S01]  /*3180*/  @!PT LDS RZ, [RZ] ;  /* 0x00000000fffff984 */ /* 0x000fe20000000800 */
[----:B------:R-:W-:Y:S01]  /*3190*/  @!PT LDS RZ, [RZ] ;  /* 0x00000000fffff984 */ /* 0x000fe20000000800 */
[----:B------:R-:W-:Y:S01]  /*31a0*/  @!PT LDS RZ, [RZ] ;  /* 0x00000000fffff984 */ /* 0x000fe20000000800 */
[----:B------:R-:W-:Y:S01]  /*31b0*/  @!PT LDS RZ, [RZ] ;  /* 0x00000000fffff984 */ /* 0x000fe20000000800 */
[----:B------:R2:W-:Y:S06]  /*31c0*/  MEMBAR.ALL.CTA ;  /* 0x0000000000007992 */ /* 0x0005ec0000008000 */
[----:B--2---:R-:W2:Y:S02]  /*31d0*/  FENCE.VIEW.ASYNC.S ;  /* 0x00000000000073c6 */ /* 0x004ea40000000000 */
[----:B--2---:R2:W-:Y:S01]  /*31e0*/  SYNCS.ARRIVE.TRANS64.RED.A1T0 RZ, [R3+URZ], RZ ;  /* 0x000000ff03ff79a7 */ /* 0x0045e200081004ff */
[----:B------:R2:W4:Y:S01]  /*31f0*/  @P0 SYNCS.PHASECHK.TRANS64.TRYWAIT P2, [UR4], R2 ;  /* 0x00000002ff0005a7 */ /* 0x0005220008041104 */
[----:B-1----:R-:W-:Y:S01]  /*3200*/  LOP3.LUT P1, RZ, R6, 0x1, RZ, 0xc0, !PT ;  /* 0x0000000106ff7812 */ /* 0x002fe2000782c0ff */
[----:B------:R-:W1:Y:S02]  /*3210*/  SYNCS.PHASECHK.TRANS64.TRYWAIT P0, [UR8+0xd0], R0 ;  /* 0x0000d000ff0075a7 */ /* 0x000e640008001108 */
[----:B-12-4-:R-:W-:Y:S10]  /*3220*/  @!P0 BRA `(.L_x_57) ;  /* 0x0000003c00648947 */ /* 0x016ff40003800000 */
.L_x_121:
[----:B------:R-:W-:Y:S01]  /*3230*/  IADD3 R10, PT, PT, R10, 0x1, RZ ;  /* 0x000000010a0a7810 */ /* 0x000fe20007ffe0ff */
[----:B------:R-:W-:Y:S06]  /*3240*/  BRA.U !UP3, `(.L_x_58) ;  /* 0x000000010b987547 */ /* 0x000fec000b800000 */
[----:B------:R-:W-:Y:S01]  /*3250*/  UPLOP3.LUT UP4, UPT, UPT, UPT, UPT, 0x40, 0x4 ;  /* 0x000000000004789c */ /* 0x000fe20003f8e870 */
[----:B------:R-:W-:Y:S01]  /*3260*/  UMOV UR16, UR10 ;  /* 0x0000000a00107c82 */ /* 0x000fe20008000000 */
[----:B------:R-:W-:Y:S01]  /*3270*/  UMOV UR15, UR5 ;  /* 0x00000005000f7c82 */ /* 0x000fe20008000000 */
[----:B------:R-:W-:-:S08]  /*3280*/  UMOV UR14, UR17 ;  /* 0x00000011000e7c82 */ /* 0x000fd00008000000 */
.L_x_61:
[----:B------:R-:W-:Y:S02]  /*3290*/  UIADD3 UR16, UPT, UPT, UR16, 0x1, URZ ;  /* 0x0000000110107890 */ /* 0x000fe4000fffe0ff */
[----:B--2---:R-:W-:Y:S02]  /*32a0*/  ULEA UR7, UR14, UR6, 0x3 ;  /* 0x000000060e077291 */ /* 0x004fe4000f8e18ff */
[----:B------:R-:W-:Y:S01]  /*32b0*/  UISETP.NE.AND UP0, UPT, UR16, URZ, UPT ;  /* 0x000000ff1000728c */ /* 0x000fe2000bf05270 */
[----:B----4-:R-:W-:Y:S10]  /*32c0*/  @P2 BRA `(.L_x_59) ;  /* 0x00000000000c2947 */ /* 0x010ff40003800000 */
[----:B-1----:R-:W-:Y:S04]  /*32d0*/  SHF.L.U32 R3, R8, 0x1f, RZ ;  /* 0x0000001f08037819 */ /* 0x002fe800000006ff */
[----:B------:R-:W1:Y:S02]  /*32e0*/  SYNCS.PHASECHK.TRANS64.TRYWAIT P0, [UR7], R3 ;  /* 0x00000003ff0075a7 */ /* 0x000e640008001107 */
[----:B-1----:R-:W-:Y:S05]  /*32f0*/  @!P0 BRA `(.L_x_60) ;  /* 0x0000003c00488947 */ /* 0x002fea0003800000 */
.L_x_59:
[----:B------:R-:W-:Y:S01]  /*3300*/  UISETP.NE.AND UP1, UPT, UR15, 0x1, UPT ;  /* 0x000000010f00788c */ /* 0x000fe2000bf25270 */
[----:B------:R-:W-:Y:S01]  /*3310*/  PLOP3.LUT P2, PT, PT, PT, PT, 0x80, 0x8 ;  /* 0x000000000008781c */ /* 0x000fe20003f4f070 */
[----:B------:R-:W-:Y:S02]  /*3320*/  UIADD3 UR17, UPT, UPT, UR14, 0x1, URZ ;  /* 0x000000010e117890 */ /* 0x000fe4000fffe0ff */
[----:B------:R-:W-:Y:S02]  /*3330*/  ULEA UR24, UR14, UR12, 0x8 ;  /* 0x0000000c0e187291 */ /* 0x000fe4000f8e40ff */
[----:B------:R-:W-:Y:S01]  /*3340*/  UISETP.NE.AND UP2, UPT, UR17, 0x7, UPT ;  /* 0x000000071100788c */ /* 0x000fe2000bf45270 */
[----:B------:R-:W-:Y:S01]  /*3350*/  PLOP3.LUT P0, PT, PT, PT, UP1, 0x80, 0x8 ;  /* 0x000000000008781c */ /* 0x000fe20003f0f018 */
[----:B------:R-:W-:Y:S02]  /*3360*/  ULEA UR26, UR14, UR11, 0x9 ;  /* 0x0000000b0e1a7291 */ /* 0x000fe4000f8e48ff */
[----:B------:R-:W-:Y:S02]  /*3370*/  USEL UR13, URZ, 0x1, UP2 ;  /* 0x00000001ff0d7887 */ /* 0x000fe40009000000 */
[----:B------:R-:W-:Y:S02]  /*3380*/  USEL UR17, UR17, URZ, UP2 ;  /* 0x000000ff11117287 */ /* 0x000fe40009000000 */
[----:B------:R-:W-:Y:S02]  /*3390*/  UIADD3 UR30, UPT, UPT, UR24, 0x2, URZ ;  /* 0x00000002181e7890 */ /* 0x000fe4000fffe0ff */
[----:B------:R-:W-:Y:S01]  /*33a0*/  @UP1 ULEA UR4, UR17, UR6, 0x3 ;  /* 0x0000000611041291 */ /* 0x000fe2000f8e18ff */
[----:B------:R-:W-:Y:S01]  /*33b0*/  LOP3.LUT R8, R8, UR13, RZ, 0x3c, !PT ;  /* 0x0000000d08087c12 */ /* 0x000fe2000f8e3cff */
[----:B------:R-:W-:Y:S02]  /*33c0*/  UIADD3 UR28, UPT, UPT, UR26, 0x2, URZ ;  /* 0x000000021a1c7890 */ /* 0x000fe4000fffe0ff */
[----:B------:R-:W-:Y:S01]  /*33d0*/  UIADD3 UR7, UPT, UPT, UR7, 0x38, URZ ;  /* 0x0000003807077890 */ /* 0x000fe2000fffe0ff */
[----:B-1----:R-:W-:Y:S01]  /*33e0*/  @P0 SHF.L.U32 R0, R8, 0x1f, RZ ;  /* 0x0000001f08000819 */ /* 0x002fe200000006ff */
[----:B------:R-:W-:Y:S01]  /*33f0*/  UMOV UR25, 0x80004020 ;  /* 0x8000402000197882 */ /* 0x000fe20000000000 */
[----:B------:R-:W-:Y:S01]  /*3400*/  UMOV UR27, 0x80004020 ;  /* 0x80004020001b7882 */ /* 0x000fe20000000000 */
[----:B------:R-:W-:Y:S01]  /*3410*/  UMOV UR31, 0x80004020 ;  /* 0x80004020001f7882 */ /* 0x000fe20000000000 */
[----:B------:R2:W4:Y:S01]  /*3420*/  @P0 SYNCS.PHASECHK.TRANS64.TRYWAIT P2, [UR4], R0 ;  /* 0x00000000ff0005a7 */ /* 0x0005220008041104 */
[----:B------:R-:W-:Y:S01]  /*3430*/  UIADD3 UR15, UPT, UPT, UR15, -0x1, URZ ;  /* 0xffffffff0f0f7890 */ /* 0x000fe2000fffe0ff */
[----:B------:R2:W-:Y:S01]  /*3440*/  UTCQMMA gdesc[UR26], gdesc[UR24], tmem[UR9], tmem[UR22], idesc[UR23], UP4 ;  /* 0x00ff16181a0075ea */ /* 0x0005e2000a000309 */
[----:B------:R-:W-:Y:S01]  /*3450*/  UPLOP3.LUT UP4, UPT, UPT, UPT, UPT, 0x80, 0x8 ;  /* 0x000000000008789c */ /* 0x000fe20003f8f070 */
[----:B------:R-:W-:Y:S01]  /*3460*/  UMOV UR29, 0x80004020 ;  /* 0x80004020001d7882 */ /* 0x000fe20000000000 */
[----:B------:R-:W-:Y:S01]  /*3470*/  UMOV UR14, UR17 ;  /* 0x00000011000e7c82 */ /* 0x000fe20008000000 */
[----:B------:R2:W-:Y:S01]  /*3480*/  UTCQMMA gdesc[UR28], gdesc[UR30], tmem[UR9], tmem[UR20], idesc[UR21], UPT ;  /* 0x00ff141e1c0075ea */ /* 0x0005e2000b800309 */
[----:B------:R2:W-:Y:S01]  /*3490*/  UTCBAR [UR7], URZ ;  /* 0x000000ff070073e9 */ /* 0x0005e200080000ff */
[----:B------:R-:W-:Y:S06]  /*34a0*/  BRA.U UP0, `(.L_x_61) ;  /* 0xfffffffd00787547 */ /* 0x000fec000b83ffff */
.L_x_58:
[----:B------:R-:W-:Y:S01]  /*34b0*/  UIADD3 UR18, UPT, UPT, UR18, 0x1, URZ ;  /* 0x0000000112127890 */ /* 0x000fe2000fffe0ff */
[C---:B------:R-:W-:Y:S01]  /*34c0*/  ISETP.NE.AND P0, PT, R10.reuse, 0x2, PT ;  /* 0x000000020a00780c */ /* 0x040fe20003f05270 */
[----:B------:R-:W-:Y:S02]  /*34d0*/  UIADD3 UR8, UPT, UPT, UR8, 0xb0, URZ ;  /* 0x000000b008087890 */ /* 0x000fe4000fffe0ff */
[----:B------:R-:W-:Y:S01]  /*34e0*/  UISETP.NE.AND UP0, UPT, UR18, 0x4, UPT ;  /* 0x000000041200788c */ /* 0x000fe2000bf05270 */
[----:B-12---:R-:W-:Y:S02]  /*34f0*/  SEL R0, RZ, 0x1, P0 ;  /* 0x00000001ff007807 */ /* 0x006fe40000000000 */
[----:B------:R-:W-:Y:S01]  /*3500*/  SEL R10, R10, RZ, P0 ;  /* 0x000000ff0a0a7207 */ /* 0x000fe20000000000 */
[----:B------:R-:W-:Y:S01]  /*3510*/  USEL UR4, URZ, 0x1, UP0 ;  /* 0x00000001ff047887 */ /* 0x000fe20008000000 */
[----:B------:R-:W-:Y:S01]  /*3520*/  LOP3.LUT R9, R9, R0, RZ, 0x3c, !PT ;  /* 0x0000000009097212 */ /* 0x000fe200078e3cff */
[----:B------:R-:W-:Y:S01]  /*3530*/  USEL UR18, UR18, URZ, UP0 ;  /* 0x000000ff12127287 */ /* 0x000fe20008000000 */
[----:B------:R1:W-:Y:S03]  /*3540*/  UTCBAR [UR8], URZ ;  /* 0x000000ff080073e9 */ /* 0x0003e600080000ff */
[----:B------:R-:W-:Y:S01]  /*3550*/  LOP3.LUT R11, R11, UR4, RZ, 0x3c, !PT ;  /* 0x000000040b0b7c12 */ /* 0x000fe2000f8e3cff */
[----:B------:R-:W-:Y:S07]  /*3560*/  @P1 BRA `(.L_x_62) ;  /* 0xfffffff800c81947 */ /* 0x000fee000383ffff */
[----:B------:R-:W2:Y:S01]  /*3570*/  S2UR UR4, SR_CgaCtaId ;  /* 0x00000000000479c3 */ /* 0x000ea20000008800 */
[----:B------:R-:W-:Y:S01]  /*3580*/  ELECT P0, URZ, PT ;  /* 0x0000000000ff782f */ /* 0x000fe20003800000 */
[----:B------:R-:W-:Y:S01]  /*3590*/  IMAD.MOV.U32 R0, RZ, RZ, 0x1 ;  /* 0x00000001ff007424 */ /* 0x000fe200078e00ff */
[----:B------:R-:W-:Y:S01]  /*35a0*/  UIADD3 UR6, UPT, UPT, UR6, 0xd0, URZ ;  /* 0x000000d006067890 */ /* 0x000fe2000fffe0ff */
[----:B------:R-:W-:Y:S01]  /*35b0*/  SHF.L.U32 R3, R11, 0x1f, RZ ;  /* 0x0000001f0b037819 */ /* 0x000fe200000006ff */
[----:B------:R-:W-:-:S03]  /*35c0*/  UMOV UR5, 0x40 ;  /* 0x0000004000057882 */ /* 0x000fc60000000000 */
[----:B------:R-:W-:Y:S01]  /*35d0*/  UVIRTCOUNT.DEALLOC.SMPOOL 0x80 ;  /* 0x000000800000784c */ /* 0x000fe20000000000 */
[----:B--2---:R-:W-:Y:S02]  /*35e0*/  ULEA UR4, UR4, UR5, 0x18 ;  /* 0x0000000504047291 */ /* 0x004fe4000f8ec0ff */
[----:B------:R-:W-:-:S07]  /*35f0*/  ULEA UR5, UR18, UR6, 0x3 ;  /* 0x0000000612057291 */ /* 0x000fce000f8e18ff */
[----:B------:R2:W-:Y:S02]  /*3600*/  @P0 STS.U8 [UR4+0x1c], R0 ;  /* 0x00001c00ff000988 */ /* 0x0005e40008000004 */
[----:B------:R-:W3:Y:S02]  /*3610*/  SYNCS.PHASECHK.TRANS64.TRYWAIT P0, [UR5], R3 ;  /* 0x00000003ff0075a7 */ /* 0x000ee40008001105 */
[----:B--23--:R-:W-:Y:S05]  /*3620*/  @!P0 BRA `(.L_x_63) ;  /* 0x0000003800948947 */ /* 0x00cfea0003800000 */
.L_x_124:
[----:B------:R-:W-:-:S04]  /*3630*/  UIADD3 UR7, UPT, UPT, UR18, 0x1, URZ ;  /* 0x0000000112077890 */ /* 0x000fc8000fffe0ff */
[----:B------:R-:W-:-:S04]  /*3640*/  UISETP.NE.AND UP0, UPT, UR7, 0x4, UPT ;  /* 0x000000040700788c */ /* 0x000fc8000bf05270 */
[----:B-1----:R-:W-:Y:S02]  /*3650*/  USEL UR8, URZ, 0x1, UP0 ;  /* 0x00000001ff087887 */ /* 0x002fe40008000000 */
[----:B------:R-:W-:-:S04]  /*3660*/  USEL UR7, UR7, URZ, UP0 ;  /* 0x000000ff07077287 */ /* 0x000fc80008000000 */
[----:B------:R-:W-:Y:S01]  /*3670*/  ULEA UR5, UR7, UR6, 0x3 ;  /* 0x0000000607057291 */ /* 0x000fe2000f8e18ff */
[----:B------:R-:W-:-:S04]  /*3680*/  LOP3.LUT R2, R11, UR8, RZ, 0x3c, !PT ;  /* 0x000000080b027c12 */ /* 0x000fc8000f8e3cff */
[----:B--2---:R-:W-:-:S04]  /*3690*/  SHF.L.U32 R3, R2, 0x1f, RZ ;  /* 0x0000001f02037819 */ /* 0x004fc800000006ff */
[----:B------:R-:W1:Y:S02]  /*36a0*/  SYNCS.PHASECHK.TRANS64.TRYWAIT P0, [UR5], R3 ;  /* 0x00000003ff0075a7 */ /* 0x000e640008001105 */
[----:B-1----:R-:W-:Y:S05]  /*36b0*/  @!P0 BRA `(.L_x_64) ;  /* 0x0000003800888947 */ /* 0x002fea0003800000 */
.L_x_126:
        /* <DEDUP_REMOVED lines=9> */
.L_x_128:
[----:B------:R-:W-:-:S04]  /*3750*/  UIADD3 UR7, UPT, UPT, UR7, 0x1, URZ ;  /* 0x0000000107077890 */ /* 0x000fc8000fffe0ff */
[----:B------:R-:W-:-:S04]  /*3760*/  UISETP.NE.AND UP0, UPT, UR7, 0x4, UPT ;  /* 0x000000040700788c */ /* 0x000fc8000bf05270 */
[----:B------:R-:W-:Y:S02]  /*3770*/  USEL UR5, URZ, 0x1, UP0 ;  /* 0x00000001ff057887 */ /* 0x000fe40008000000 */
[----:B------:R-:W-:-:S04]  /*3780*/  USEL UR7, UR7, URZ, UP0 ;  /* 0x000000ff07077287 */ /* 0x000fc80008000000 */
[----:B------:R-:W-:Y:S01]  /*3790*/  ULEA UR7, UR7, UR6, 0x3 ;  /* 0x0000000607077291 */ /* 0x000fe2000f8e18ff */
[----:B-1----:R-:W-:-:S04]  /*37a0*/  LOP3.LUT R3, R2, UR5, RZ, 0x3c, !PT ;  /* 0x0000000502037c12 */ /* 0x002fc8000f8e3cff */
[----:B------:R-:W-:-:S04]  /*37b0*/  SHF.L.U32 R3, R3, 0x1f, RZ ;  /* 0x0000001f03037819 */ /* 0x000fc800000006ff */
[----:B------:R-:W1:Y:S02]  /*37c0*/  SYNCS.PHASECHK.TRANS64.TRYWAIT P0, [UR7], R3 ;  /* 0x00000003ff0075a7 */ /* 0x000e640008001107 */
[----:B-1----:R-:W-:Y:S05]  /*37d0*/  @!P0 BRA `(.L_x_66) ;  /* 0x0000003800708947 */ /* 0x002fea0003800000 */
.L_x_130:
[----:B------:R-:W-:Y:S01]  /*37e0*/  NOP ;  /* 0x0000000000007918 */ /* 0x000fe20000000000 */
[----:B-1----:R-:W1:Y:S01]  /*37f0*/  LDS R0, [UR4+0x14] ;  /* 0x00001404ff007984 */ /* 0x002e620008000800 */
[----:B------:R-:W-:Y:S01]  /*3800*/  ULOP3.LUT UR6, UR19, 0xffff, URZ, 0xc0, !UPT ;  /* 0x0000ffff13067892 */ /* 0x000fe2000f8ec0ff */
[----:B------:R-:W-:Y:S01]  /*3810*/  UMOV UR8, 0xffff ;  /* 0x0000ffff00087882 */ /* 0x000fe20000000000 */
[----:B------:R-:W-:Y:S02]  /*3820*/  UMOV UR5, 0x1 ;  /* 0x0000000100057882 */ /* 0x000fe40000000000 */
[----:B------:R-:W-:-:S04]  /*3830*/  USHF.R.U32.HI UR6, URZ, 0x5, UR6 ;  /* 0x00000005ff067899 */ /* 0x000fc80008011606 */
[----:B------:R-:W-:Y:S02]  /*3840*/  USHF.L.U32 UR8, UR8, UR6, URZ ;  /* 0x0000000608087299 */ /* 0x000fe400080006ff */
[----:B------:R-:W-:-:S04]  /*3850*/  USHF.L.U32 UR5, UR5, UR6, URZ ;  /* 0x0000000605057299 */ /* 0x000fc800080006ff */
[----:B-1----:R-:W-:-:S04]  /*3860*/  LOP3.LUT R0, R0, UR8, RZ, 0xc0, !PT ;  /* 0x0000000800007c12 */ /* 0x002fc8000f8ec0ff */
[----:B------:R-:W-:-:S13]  /*3870*/  ISETP.NE.AND P0, PT, R0, UR8, PT ;  /* 0x0000000800007c0c */ /* 0x000fda000bf05270 */
[----:B------:R-:W-:Y:S05]  /*3880*/  @P0 BRA `(.L_x_67) ;  /* 0x0000000000580947 */ /* 0x000fea0003800000 */
[----:B------:R-:W1:Y:S02]  /*3890*/  LDS R0, [UR4+0x18] ;  /* 0x00001804ff007984 */ /* 0x000e640008000800 */
[----:B-1----:R-:W-:-:S04]  /*38a0*/  LOP3.LUT R0, R0, UR5, RZ, 0xc0, !PT ;  /* 0x0000000500007c12 */ /* 0x002fc8000f8ec0ff */
[----:B------:R-:W-:-:S13]  /*38b0*/  ISETP.NE.AND P0, PT, R0, UR5, PT ;  /* 0x0000000500007c0c */ /* 0x000fda000bf05270 */
[----:B------:R-:W-:Y:S05]  /*38c0*/  @P0 BRA `(.L_x_68) ;  /* 0x00000000003c0947 */ /* 0x000fea0003800000 */
[----:B------:R-:W1:Y:S01]  /*38d0*/  S2R R2, SR_LANEID ;  /* 0x0000000000027919 */ /* 0x000e620000000000 */
[----:B------:R-:W-:Y:S01]  /*38e0*/  ULOP3.LUT UR8, URZ, UR8, URZ, 0x33, !UPT ;  /* 0x00000008ff087292 */ /* 0x000fe2000f8e33ff */
[----:B------:R-:W-:Y:S01]  /*38f0*/  LOP3.LUT R4, RZ, UR5, RZ, 0x33, !PT ;  /* 0x00000005ff047c12 */ /* 0x000fe2000f8e33ff */
[----:B------:R-:W-:Y:S02]  /*3900*/  VOTEU.ANY UR7, UPT, PT ;  /* 0x0000000000077886 */ /* 0x000fe400038e0100 */
[----:B------:R-:W-:Y:S01]  /*3910*/  UFLO.U32 UR7, UR7 ;  /* 0x00000007000772bd */ /* 0x000fe200080e0000 */
[----:B------:R-:W2:Y:S01]  /*3920*/  REDUX UR5, R4 ;  /* 0x00000000040573c4 */ /* 0x000ea20000000000 */
[----:B------:R-:W-:-:S06]  /*3930*/  IMAD.U32 R0, RZ, RZ, UR8 ;  /* 0x00000008ff007e24 */ /* 0x000fcc000f8e00ff */
[----:B------:R3:W-:Y:S01]  /*3940*/  UTCATOMSWS.AND URZ, UR8 ;  /* 0x0000000800ff79e3 */ /* 0x0007e20008000000 */
[----:B------:R-:W4:Y:S01]  /*3950*/  REDUX UR6, R0 ;  /* 0x00000000000673c4 */ /* 0x000f220000000000 */
[----:B-1----:R-:W-:Y:S01]  /*3960*/  ISETP.EQ.U32.AND P0, PT, R2, UR7, PT ;  /* 0x0000000702007c0c */ /* 0x002fe2000bf02070 */
[----:B--2---:R-:W-:Y:S01]  /*3970*/  IMAD.U32 R2, RZ, RZ, UR5 ;  /* 0x00000005ff027e24 */ /* 0x004fe2000f8e00ff */
[----:B----4-:R-:W-:-:S11]  /*3980*/  MOV R3, UR6 ;  /* 0x0000000600037c02 */ /* 0x010fd60008000f00 */
[----:B------:R3:W-:Y:S04]  /*3990*/  @P0 ATOMS.AND RZ, [UR4+0x14], R3 ;  /* 0x00001403ffff098c */ /* 0x0007e8000a800004 */
[----:B------:R3:W-:Y:S01]  /*39a0*/  @P0 ATOMS.AND RZ, [UR4+0x18], R2 ;  /* 0x00001802ffff098c */ /* 0x0007e2000a800004 */
[----:B------:R-:W-:Y:S05]  /*39b0*/  BRA `(.L_x_69) ;  /* 0x0000000000147947 */ /* 0x000fea0003800000 */
.L_x_68:
[----:B------:R-:W-:Y:S02]  /*39c0*/  MOV R2, 0x39e0 ;  /* 0x000039e000027802 */ /* 0x000fe40000000f00 */
[----:B----45:R-:W-:Y:S05]  /*39d0*/  CALL.REL.NOINC `($__internal_0_$__cuda_sm10x_tcgen05_guardrail_trap_col_being_dealloced_not_returned_by_alloc) ;  /* 0x00000038008c7944 */ /* 0x030fea0003c00000 */
[----:B------:R-:W-:Y:S05]  /*39e0*/  BRA `(.L_x_69) ;  /* 0x0000000000087947 */ /* 0x000fea0003800000 */
.L_x_67:
[----:B------:R-:W-:Y:S02]  /*39f0*/  MOV R2, 0x3a10 ;  /* 0x00003a1000027802 */ /* 0x000fe40000000f00 */
[----:B----45:R-:W-:Y:S05]  /*3a00*/  CALL.REL.NOINC `($__internal_2_$__cuda_sm10x_tcgen05_guardrail_trap_unallocated_columns_being_dealloced) ;  /* 0x0000003800987944 */ /* 0x030fea0003c00000 */
.L_x_69:
[----:B------:R-:W-:Y:S01]  /*3a10*/  NOP ;  /* 0x0000000000007918 */ /* 0x000fe20000000000 */
[----:B---3--:R-:W-:Y:S05]  /*3a20*/  EXIT ;  /* 0x000000000000794d */ /* 0x008fea0003800000 */
.L_x_51:
[----:B------:R-:W-:-:S09]  /*3a30*/  UISETP.NE.OR UP2, UPT, UR8, 0x3, !UP2 ;  /* 0x000000030800788c */ /* 0x000fd2000d745670 */
[----:B------:R-:W-:Y:S05]  /*3a40*/  BRA.U UP2, `(.L_x_70) ;  /* 0x0000000902c87547 */ /* 0x000fea000b800000 */
[----:B------:R-:W1:Y:S01]  /*3a50*/  LDCU.64 UR6, c[0x0][0x888] ;  /* 0x00011100ff0677ac */ /* 0x000e620008000a00 */
[----:B------:R-:W2:Y:S01]  /*3a60*/  LDC R0, c[0x0][0xb30] ;  /* 0x0002cc00ff007b82 */ /* 0x000ea20000000800 */
[----:B------:R-:W-:Y:S01]  /*3a70*/  IMAD.MOV.U32 R30, RZ, RZ, 0x1 ;  /* 0x00000001ff1e7424 */ /* 0x000fe200078e00ff */
[----:B------:R-:W-:Y:S01]  /*3a80*/  CS2R R28, SRZ ;  /* 0x00000000001c7805 */ /* 0x000fe2000001ff00 */
[----:B------:R-:W4:Y:S01]  /*3a90*/  LDCU.64 UR4, c[0x0][0x890] ;  /* 0x00011200ff0477ac */ /* 0x000f220008000a00 */
[----:B------:R-:W-:Y:S01]  /*3aa0*/  IMAD.MOV.U32 R25, RZ, RZ, 0x2000 ;  /* 0x00002000ff197424 */ /* 0x000fe200078e00ff */
[----:B------:R-:W-:-:S03]  /*3ab0*/  UMOV UR8, 0x400 ;  /* 0x0000040000087882 */ /* 0x000fc60000000000 */
[----:B------:R-:W3:Y:S01]  /*3ac0*/  LDC R19, c[0x0][0x370] ;  /* 0x0000dc00ff137b82 */ /* 0x000ee20000000800 */
[----:B------:R-:W-:-:S07]  /*3ad0*/  UPLOP3.LUT UP1, UPT, UPT, UPT, UPT, 0x40, 0x4 ;  /* 0x000000000004789c */ /* 0x000fce0003f2e870 */
[----:B------:R-:W3:Y:S01]  /*3ae0*/  LDC R2, c[0x0][0xb0c] ;  /* 0x0002c300ff027b82 */ /* 0x000ee20000000800 */
[----:B-1----:R-:W-:Y:S02]  /*3af0*/  UISETP.NE.U32.AND UP2, UPT, UR6, URZ, UPT ;  /* 0x000000ff0600728c */ /* 0x002fe4000bf45070 */
[----:B------:R-:W-:Y:S02]  /*3b00*/  ULEA UR6, UR37, UR8, 0x18 ;  /* 0x0000000825067291 */ /* 0x000fe4000f8ec0ff */
[----:B------:R-:W-:Y:S02]  /*3b10*/  UISETP.NE.AND.EX UP2, UPT, UR7, URZ, UPT, UP2 ;  /* 0x000000ff0700728c */ /* 0x000fe4000bf45320 */
[----:B------:R-:W-:Y:S01]  /*3b20*/  UIADD3 UR7, UPT, UPT, UR6, 0x70, URZ ;  /* 0x0000007006077890 */ /* 0x000fe2000fffe0ff */
[----:B------:R-:W1:Y:S01]  /*3b30*/  LDC R18, c[0x0][0xb20] ;  /* 0x0002c800ff127b82 */ /* 0x000e620000000800 */
[----:B----4-:R-:W-:Y:S01]  /*3b40*/  UISETP.NE.U32.AND UP3, UPT, UR4, URZ, UPT ;  /* 0x000000ff0400728c */ /* 0x010fe2000bf65070 */
[----:B--2---:R-:W-:Y:S01]  /*3b50*/  ISETP.NE.AND P1, PT, R0, 0x1, PT ;  /* 0x000000010000780c */ /* 0x004fe20003f25270 */
[----:B------:R-:W-:-:S02]  /*3b60*/  UPRMT UR37, UR37, 0x654, UR7 ;  /* 0x0000065425257896 */ /* 0x000fc40008000007 */
[----:B------:R-:W-:-:S03]  /*3b70*/  UISETP.NE.AND.EX UP3, UPT, UR5, URZ, UPT, UP3 ;  /* 0x000000ff0500728c */ /* 0x000fc6000bf65330 */
[----:B------:R-:W2:Y:S08]  /*3b80*/  LDC.64 R32, c[0x0][0x348] ;  /* 0x0000d200ff207b82 */ /* 0x000eb00000000a00 */
[----:B------:R-:W4:Y:S08]  /*3b90*/  LDC.64 R16, c[0x0][0xb10] ;  /* 0x0002c400ff107b82 */ /* 0x000f300000000a00 */
[----:B------:R-:W1:Y:S08]  /*3ba0*/  LDC.64 R6, c[0x0][0xb18] ;  /* 0x0002c600ff067b82 */ /* 0x000e700000000a00 */
[----:B------:R-:W1:Y:S08]  /*3bb0*/  LDC.64 R4, c[0x0][0xb28] ;  /* 0x0002ca00ff047b82 */ /* 0x000e700000000a00 */
[----:B---3--:R-:W1:Y:S02]  /*3bc0*/  LDC R24, c[0x0][0x374] ;  /* 0x0000dd00ff187b82 */ /* 0x008e640000000800 */
.L_x_78:
[C---:B------:R-:W-:Y:S02]  /*3bd0*/  LEA R0, R29.reuse, UR6, 0x3 ;  /* 0x000000061d007c11 */ /* 0x040fe4000f8e18ff */
[----:B------:R-:W-:Y:S02]  /*3be0*/  SHF.L.U32 R3, R28, 0x1f, RZ ;  /* 0x0000001f1c037819 */ /* 0x000fe400000006ff */
[----:B------:R-:W-:Y:S02]  /*3bf0*/  LEA R20, R29, UR6, 0x4 ;  /* 0x000000061d147c11 */ /* 0x000fe4000f8e20ff */
[----:B---3--:R-:W3:Y:S02]  /*3c00*/  SYNCS.PHASECHK.TRANS64.TRYWAIT P0, [R0+URZ+0x90], R3 ;  /* 0x00009003000075a7 */ /* 0x008ee400080011ff */
[----:B---3--:R-:W-:Y:S05]  /*3c10*/  @!P0 BRA `(.L_x_71) ;  /* 0x0000003400788947 */ /* 0x008fea0003800000 */
.L_x_131:
[----:B------:R-:W-:Y:S01]  /*3c20*/  ISETP.GE.AND P0, PT, R72, 0x1, PT ;  /* 0x000000014800780c */ /* 0x000fe20003f06270 */
[----:B------:R-:W1:Y:S01]  /*3c30*/  LDS.128 R20, [R20+0x120] ;  /* 0x0001200014147984 */ /* 0x000e620000000c00 */
[----:B------:R-:W-:Y:S01]  /*3c40*/  ISETP.NE.U32.AND P4, PT, RZ, UR4, PT ;  /* 0x00000004ff007c0c */ /* 0x000fe2000bf85070 */
[----:B---3--:R-:W-:Y:S01]  /*3c50*/  VIADD R0, R0, 0xa0 ;  /* 0x000000a000007836 */ /* 0x008fe20000000000 */
[----:B------:R-:W-:Y:S02]  /*3c60*/  SHF.L.U32 R26, R30, 0x1f, RZ ;  /* 0x0000001f1e1a7819 */ /* 0x000fe400000006ff */
[----:B------:R-:W-:Y:S02]  /*3c70*/  ISETP.NE.AND.EX P4, PT, RZ, UR5, PT, P4 ;  /* 0x00000005ff007c0c */ /* 0x000fe4000bf85340 */
[----:B------:R-:W-:Y:S01]  /*3c80*/  PRMT R0, RZ, 0x654, R0 ;  /* 0x00000654ff007816 */ /* 0x000fe20000000000 */
[----:B------:R-:W-:Y:S01]  /*3c90*/  @!PT LDS RZ, [RZ] ;  /* 0x00000000fffff984 */ /* 0x000fe20000000800 */
[----:B------:R-:W-:Y:S01]  /*3ca0*/  @!PT LDS RZ, [RZ] ;  /* 0x00000000fffff984 */ /* 0x000fe20000000800 */
[----:B------:R-:W-:Y:S01]  /*3cb0*/  @!PT LDS RZ, [RZ] ;  /* 0x00000000fffff984 */ /* 0x000fe20000000800 */
[----:B------:R-:W-:Y:S01]  /*3cc0*/  @!PT LDS RZ, [RZ] ;  /* 0x00000000fffff984 */ /* 0x000fe20000000800 */
[----:B------:R3:W-:Y:S06]  /*3cd0*/  MEMBAR.ALL.CTA ;  /* 0x0000000000007992 */ /* 0x0007ec0000008000 */
[----:B---3--:R-:W3:Y:S02]  /*3ce0*/  FENCE.VIEW.ASYNC.S ;  /* 0x00000000000073c6 */ /* 0x008ee40000000000 */
[----:B---3--:R3:W-:Y:S01]  /*3cf0*/  SYNCS.ARRIVE.TRANS64.RED.A1T0 RZ, [R0+URZ], RZ ;  /* 0x000000ff00ff79a7 */ /* 0x0087e200081004ff */
[----:B-1----:R-:W-:Y:S11]  /*3d00*/  LOP3.LUT P3, RZ, R22, 0x1, RZ, 0xc0, !PT ;  /* 0x0000000116ff7812 */ /* 0x002ff6000786c0ff */
[----:B------:R-:W-:Y:S02]  /*3d10*/  @!UPT UIADD3 URZ, UPT, UPT, URZ, URZ, URZ ;  /* 0x000000fffffff290 */ /* 0x000fe4000fffe0ff */
[----:B------:R-:W-:Y:S02]  /*3d20*/  @P3 MOV R13, R20 ;  /* 0x00000014000d3202 */ /* 0x000fe40000000f00 */
[----:B------:R-:W-:Y:S01]  /*3d30*/  @P3 LOP3.LUT R8, R21, 0xffff, RZ, 0xc0, !PT ;  /* 0x0000ffff15083812 */ /* 0x000fe200078ec0ff */
[----:B---3--:R-:W-:Y:S06]  /*3d40*/  @!P0 BRA `(.L_x_72) ;  /* 0x0000000000a48947 */ /* 0x008fec0003800000 */
[----:B------:R-:W-:Y:S01]  /*3d50*/  IMAD.HI.U32 R31, R24, R7, RZ ;  /* 0x00000007181f7227 */ /* 0x000fe200078e00ff */
[----:B------:R-:W-:Y:S02]  /*3d60*/  ISETP.NE.AND P0, PT, R6, 0x1, PT ;  /* 0x000000010600780c */ /* 0x000fe40003f05270 */
[----:B------:R-:W-:Y:S01]  /*3d70*/  ISETP.NE.AND P2, PT, R72, 0x1, PT ;  /* 0x000000014800780c */ /* 0x000fe20003f45270 */
[----:B----4-:R-:W-:Y:S01]  /*3d80*/  IMAD.HI.U32 R34, R19, R16, RZ ;  /* 0x0000001013227227 */ /* 0x010fe200078e00ff */
[----:B------:R-:W-:Y:S02]  /*3d90*/  SHF.R.U32.HI R31, RZ, R18, R31 ;  /* 0x00000012ff1f7219 */ /* 0x000fe4000001161f */
[----:B------:R-:W-:Y:S01]  /*3da0*/  ISETP.NE.AND P5, PT, R2, 0x1, PT ;  /* 0x000000010200780c */ /* 0x000fe20003fa5270 */
[----:B------:R-:W-:Y:S01]  /*3db0*/  IMAD.HI.U32 R36, R13, R16, RZ ;  /* 0x000000100d247227 */ /* 0x000fe200078e00ff */
[----:B------:R-:W-:Y:S02]  /*3dc0*/  SHF.R.U32.HI R34, RZ, R17, R34 ;  /* 0x00000011ff227219 */ /* 0x000fe40000011622 */
[----:B------:R-:W-:Y:S01]  /*3dd0*/  SEL R3, R24, R31, !P0 ;  /* 0x0000001f18037207 */ /* 0x000fe20004000000 */
[C---:B------:R-:W-:Y:S01]  /*3de0*/  IMAD.HI.U32 R31, R8.reuse, R7, RZ ;  /* 0x00000007081f7227 */ /* 0x040fe200078e00ff */
[----:B------:R-:W-:Y:S02]  /*3df0*/  SEL R11, R19, R34, !P5 ;  /* 0x00000022130b7207 */ /* 0x000fe40006800000 */
[----:B------:R-:W-:Y:S01]  /*3e00*/  SHF.R.U32.HI R36, RZ, R17, R36 ;  /* 0x00000011ff247219 */ /* 0x000fe20000011624 */
[----:B------:R-:W-:Y:S01]  /*3e10*/  IMAD.HI.U32 R38, R3, R4, RZ ;  /* 0x0000000403267227 */ /* 0x000fe200078e00ff */
[----:B------:R-:W-:Y:S03]  /*3e20*/  SHF.R.U32.HI R31, RZ, R18, R31 ;  /* 0x00000012ff1f7219 */ /* 0x000fe6000001161f */
[----:B------:R-:W-:Y:S01]  /*3e30*/  IMAD.HI.U32 R34, R11, R4, RZ ;  /* 0x000000040b227227 */ /* 0x000fe200078e00ff */
[----:B------:R-:W-:Y:S02]  /*3e40*/  @P2 SHF.R.U32.HI R3, RZ, R5, R38 ;  /* 0x00000005ff032219 */ /* 0x000fe40000011626 */
[----:B------:R-:W-:Y:S02]  /*3e50*/  SEL R9, R8, R31, !P0 ;  /* 0x0000001f08097207 */ /* 0x000fe40004000000 */
[----:B------:R-:W-:Y:S01]  /*3e60*/  @P2 SHF.R.U32.HI R11, RZ, R5, R34 ;  /* 0x00000005ff0b2219 */ /* 0x000fe20000011622 */
[C---:B------:R-:W-:Y:S01]  /*3e70*/  IMAD R10, R72.reuse, R3, RZ ;  /* 0x00000003480a7224 */ /* 0x040fe200078e02ff */
[----:B------:R-:W-:Y:S01]  /*3e80*/  SEL R3, R13, R36, !P5 ;  /* 0x000000240d037207 */ /* 0x000fe20006800000 */
[C---:B------:R-:W-:Y:S03]  /*3e90*/  IMAD.HI.U32 R14, R9.reuse, R4, RZ ;  /* 0x00000004090e7227 */ /* 0x040fe600078e00ff */
[----:B------:R-:W-:Y:S01]  /*3ea0*/  ISETP.GE.AND P0, PT, R9, R10, PT ;  /* 0x0000000a0900720c */ /* 0x000fe20003f06270 */
[C---:B------:R-:W-:Y:S01]  /*3eb0*/  IMAD R12, R72.reuse, R11, RZ ;  /* 0x0000000b480c7224 */ /* 0x040fe200078e02ff */
[-C--:B------:R-:W-:Y:S04]  /*3ec0*/  SHF.R.U32.HI R14, RZ, R5.reuse, R14 ;  /* 0x00000005ff0e7219 */ /* 0x080fe8000001160e */
[----:B------:R-:W-:Y:S02]  /*3ed0*/  ISETP.GE.OR P0, PT, R3, R12, P0 ;  /* 0x0000000c0300720c */ /* 0x000fe40000706670 */
[----:B------:R-:W-:Y:S05]  /*3ee0*/  SEL R15, R9, R14, !P2 ;  /* 0x0000000e090f7207 */ /* 0x000fea0005000000 */
[----:B------:R-:W-:Y:S04]  /*3ef0*/  IMAD.MOV R14, RZ, RZ, -R15 ;  /* 0x000000ffff0e7224 */ /* 0x000fe800078e0a0f */
[----:B------:R-:W-:Y:S02]  /*3f00*/  IMAD R14, R72, R14, R9 ;  /* 0x0000000e480e7224 */ /* 0x000fe400078e0209 */
[C---:B------:R-:W-:Y:S05]  /*3f10*/  @!P0 IMAD.HI.U32 R10, R3.reuse, R4, RZ ;  /* 0x00000004030a8227 */ /* 0x040fea00078e00ff */
[----:B------:R-:W-:Y:S04]  /*3f20*/  @!P0 SHF.R.U32.HI R10, RZ, R5, R10 ;  /* 0x00000005ff0a8219 */ /* 0x000fe8000001160a */
[----:B------:R-:W-:Y:S01]  /*3f30*/  @!P0 SEL R0, R3, R10, !P2 ;  /* 0x0000000a03008207 */ /* 0x000fe20005000000 */
[----:B------:R-:W-:Y:S03]  /*3f40*/  IMAD.MOV R10, RZ, RZ, -R3 ;  /* 0x000000ffff0a7224 */ /* 0x000fe600078e0a03 */
[----:B------:R-:W-:Y:S01]  /*3f50*/  @!P0 IADD3 R15, PT, PT, R15, -R0, RZ ;  /* 0x800000000f0f8210 */ /* 0x000fe20007ffe0ff */
[----:B------:R-:W-:Y:S01]  /*3f60*/  @!P0 IMAD R0, R11, R14, R0 ;  /* 0x0000000e0b008224 */ /* 0x000fe200078e0200 */
[----:B------:R-:W-:Y:S01]  /*3f70*/  IADD3 R11, PT, PT, -R9, RZ, RZ ;  /* 0x000000ff090b7210 */ /* 0x000fe20007ffe1ff */
[----:B------:R-:W-:Y:S02]  /*3f80*/  IMAD R13, R2, R10, R13 ;  /* 0x0000000a020d7224 */ /* 0x000fe400078e020d */
[----:B------:R-:W-:Y:S02]  /*3f90*/  @!P0 IMAD R9, R15, R72, R3 ;  /* 0x000000480f098224 */ /* 0x000fe400078e0203 */
[----:B------:R-:W-:Y:S02]  /*3fa0*/  @!P0 IMAD.MOV.U32 R3, RZ, RZ, R0 ;  /* 0x000000ffff038224 */ /* 0x000fe400078e0000 */
[----:B------:R-:W-:Y:S02]  /*3fb0*/  IMAD R8, R6, R11, R8 ;  /* 0x0000000b06087224 */ /* 0x000fe400078e0208 */
[----:B------:R-:W-:Y:S02]  /*3fc0*/  IMAD R13, R3, R2, R13 ;  /* 0x00000002030d7224 */ /* 0x000fe400078e020d */
[----:B------:R-:W-:Y:S02]  /*3fd0*/  IMAD R8, R9, R6, R8 ;  /* 0x0000000609087224 */ /* 0x000fe400078e0208 */
.L_x_72:
[----:B------:R-:W-:Y:S05]  /*3fe0*/  BRA.U UP1, `(.L_x_73) ;  /* 0x0000000101107547 */ /* 0x000fea000b800000 */
[----:B------:R-:W-:Y:S04]  /*3ff0*/  MOV R0, UR13 ;  /* 0x0000000d00007c02 */ /* 0x000fe80008000f00 */
[----:B------:R-:W-:Y:S04]  /*4000*/  SHF.L.U32 R3, R0, 0x1f, RZ ;  /* 0x0000001f00037819 */ /* 0x000fe800000006ff */
[----:B------:R-:W1:Y:S02]  /*4010*/  SYNCS.PHASECHK.TRANS64.TRYWAIT P0, [UR6+0x88], R3 ;  /* 0x00008803ff0075a7 */ /* 0x000e640008001106 */
[----:B-1----:R-:W-:Y:S05]  /*4020*/  @!P0 BRA `(.L_x_74) ;  /* 0x0000003000888947 */ /* 0x002fea0003800000 */
.L_x_73:
[----:B------:R-:W-:Y:S05]  /*4030*/  BRA.U !UP3, `(.L_x_75) ;  /* 0x000000010b347547 */ /* 0x000fea000b800000 */
[----:B------:R-:W-:Y:S01]  /*4040*/  UPLOP3.LUT UP0, UPT, UPT, UPT, UP2, 0x80, 0x8 ;  /* 0x000000000008789c */ /* 0x000fe20003f0f020 */
[----:B-1----:R-:W-:Y:S02]  /*4050*/  HFMA2 R0, -RZ, RZ, 0, 5.9604644775390625e-08 ;  /* 0x00000001ff007431 */ /* 0x002fe400000001ff */
[----:B------:R-:W-:Y:S03]  /*4060*/  IMAD.MOV.U32 R164, RZ, RZ, 0x1 ;  /* 0x00000001ffa47424 */ /* 0x000fe600078e00ff */
[----:B------:R-:W-:Y:S05]  /*4070*/  PLOP3.LUT P0, PT, PT, PT, UP0, 0x80, 0x8 ;  /* 0x000000000008781c */ /* 0x000fea0003f0f008 */
[----:B------:R-:W1:Y:S01]  /*4080*/  @UP0 LDCU.64 UR8, c[0x0][0x888] ;  /* 0x00011100ff0807ac */ /* 0x000e620008000a00 */
[----:B------:R-:W-:Y:S07]  /*4090*/  @UP0 UIMAD UR7, UR36, UR4, URZ ;  /* 0x00000004240702a4 */ /* 0x000fee000f8e02ff */
[----:B------:R-:W-:Y:S01]  /*40a0*/  @!P0 PRMT R164, R0, 0x7610, R164 ;  /* 0x0000761000a48816 */ /* 0x000fe200000000a4 */
[----:B-1----:R-:W-:Y:S03]  /*40b0*/  @UP0 UIMAD.WIDE UR8, UR7, 0x4, UR8 ;  /* 0x00000004070808a5 */ /* 0x002fe6000f8e0208 */
[----:B------:R-:W1:Y:S03]  /*40c0*/  @!UP0 LDCU UR7, c[0x0][0x880] ;  /* 0x00011000ff0787ac */ /* 0x000e660008000800 */
[----:B------:R-:W-:Y:S01]  /*40d0*/  IMAD.U32 R10, RZ, RZ, UR8 ;  /* 0x00000008ff0a7e24 */ /* 0x000fe2000f8e00ff */
[----:B------:R-:W-:Y:S05]  /*40e0*/  MOV R11, UR9 ;  /* 0x00000009000b7c02 */ /* 0x000fea0008000f00 */
[----:B-----5:R3:W5:Y:S02]  /*40f0*/  @P0 LDG.E R81, desc[UR40][R10.64] ;  /* 0x000000280a510981 */ /* 0x020764000c1e1900 */
[----:B-1-3--:R-:W-:Y:S07]  /*4100*/  @!P0 IMAD.U32 R81, RZ, RZ, UR7 ;  /* 0x00000007ff518e24 */ /* 0x00afee000f8e00ff */
.L_x_75:
[----:B-----5:R-:W-:Y:S01]  /*4110*/  @!P4 FSETP.EQ.AND P5, PT, R81, RZ, PT ;  /* 0x000000ff5100c20b */ /* 0x020fe20003fa2000 */
[----:B------:R-:W-:Y:S01]  /*4120*/  @!UPT UIADD3 URZ, UPT, UPT, URZ, URZ, URZ ;  /* 0x000000fffffff290 */ /* 0x000fe2000fffe0ff */
[----:B------:R-:W-:Y:S11]  /*4130*/  @!P4 BRA `(.L_x_76) ;  /* 0x000000000014c947 */ /* 0x000ff60003800000 */
[----:B------:R-:W-:Y:S02]  /*4140*/  LOP3.LUT P0, RZ, R164, 0xff, RZ, 0xc0, !PT ;  /* 0x000000ffa4ff7812 */ /* 0x000fe4000780c0ff */
[----:B------:R-:W-:Y:S04]  /*4150*/  PLOP3.LUT P5, PT, PT, PT, UP0, 0x80, 0x8 ;  /* 0x000000000008781c */ /* 0x000fe80003faf008 */
[----:B------:R-:W-:Y:S07]  /*4160*/  PLOP3.LUT P5, PT, P5, PT, PT, 0x8, 0x80 ;  /* 0x000000000080781c */ /* 0x000fee0002fae170 */
[----:B------:R-:W-:Y:S11]  /*4170*/  @P0 FSETP.EQ.AND P5, PT, R81, RZ, PT ;  /* 0x000000ff5100020b */ /* 0x000ff60003fa2000 */
[----:B------:R-:W-:Y:S02]  /*4180*/  @!UPT UIADD3 URZ, UPT, UPT, URZ, URZ, URZ ;  /* 0x000000fffffff290 */ /* 0x000fe4000fffe0ff */
.L_x_76:
[----:B------:R-:W3:Y:S01]  /*4190*/  SYNCS.PHASECHK.TRANS64.TRYWAIT P4, [UR6+0x78], R26 ;  /* 0x0000781aff0075a7 */ /* 0x000ee20008081106 */
[----:B------:R-:W-:Y:S01]  /*41a0*/  @P3 SHF.R.U32.HI R27, RZ, 0x10, R21 ;  /* 0x00000010ff1b3819 */ /* 0x000fe20000011615 */
[----:B------:R-:W-:Y:S01]  /*41b0*/  VIADD R29, R29, 0x1 ;  /* 0x000000011d1d7836 */ /* 0x000fe20000000000 */
[----:B------:R-:W5:Y:S08]  /*41c0*/  LDC.64 R14, c[0x0][0xb10] ;  /* 0x0002c400ff0e7b82 */ /* 0x000f700000000a00 */
[----:B------:R-:W2:Y:S08]  /*41d0*/  LDC.64 R10, c[0x0][0xb18] ;  /* 0x0002c600ff0a7b82 */ /* 0x000eb00000000a00 */
[----:B-1----:R-:W1:Y:S08]  /*41e0*/  @!P1 LDC R0, c[0x0][0xb20] ;  /* 0x0002c800ff009b82 */ /* 0x002e700000000800 */
[----:B------:R-:W4:Y:S01]  /*41f0*/  @!P1 LDC R3, c[0x0][0xb0c] ;  /* 0x0002c300ff039b82 */ /* 0x000f220000000800 */
[----:B-----5:R-:W-:Y:S05]  /*4200*/  @!P1 IMAD.HI.U32 R14, R13, R14, RZ ;  /* 0x0000000e0d0e9227 */ /* 0x020fea00078e00ff */
[----:B------:R-:W-:Y:S01]  /*4210*/  @!P1 SHF.R.U32.HI R14, RZ, R15, R14 ;  /* 0x0000000fff0e9219 */ /* 0x000fe2000001160e */
[----:B--2---:R-:W-:Y:S01]  /*4220*/  @!P1 IMAD.HI.U32 R11, R8, R11, RZ ;  /* 0x0000000b080b9227 */ /* 0x004fe200078e00ff */
[----:B------:R-:W-:Y:S04]  /*4230*/  @!P1 ISETP.NE.AND P0, PT, R10, 0x1, PT ;  /* 0x000000010a00980c */ /* 0x000fe80003f05270 */
[----:B-1----:R-:W-:Y:S02]  /*4240*/  @!P1 SHF.R.U32.HI R9, RZ, R0, R11 ;  /* 0x00000000ff099219 */ /* 0x002fe4000001160b */
[----:B----4-:R-:W-:Y:S02]  /*4250*/  @!P1 ISETP.NE.AND P2, PT, R3, 0x1, PT ;  /* 0x000000010300980c */ /* 0x010fe40003f45270 */
[----:B------:R-:W-:Y:S02]  /*4260*/  @!P1 SEL R9, R8, R9, !P0 ;  /* 0x0000000908099207 */ /* 0x000fe40004000000 */
[----:B------:R-:W-:Y:S02]  /*4270*/  ELECT P0, URZ, PT ;  /* 0x0000000000ff782f */ /* 0x000fe40003800000 */
[----:B------:R-:W-:Y:S05]  /*4280*/  @!P1 SEL R14, R13, R14, !P2 ;  /* 0x0000000e0d0e9207 */ /* 0x000fea0005000000 */
[----:B------:R-:W-:Y:S02]  /*4290*/  @!P1 IMAD.IADD R0, R9, 0x1, -R14 ;  /* 0x0000000109009824 */ /* 0x000fe400078e0a0e */
[----:B------:R-:W-:Y:S02]  /*42a0*/  @!P1 IMAD.IADD R9, R14, 0x1, -R9 ;  /* 0x000000010e099824 */ /* 0x000fe400078e0a09 */
[----:B------:R-:W-:Y:S02]  /*42b0*/  @!P1 IMAD R13, R0, R3, R13 ;  /* 0x00000003000d9224 */ /* 0x000fe400078e020d */
[----:B------:R-:W-:Y:S01]  /*42c0*/  @!P1 IMAD R8, R9, R10, R8 ;  /* 0x0000000a09089224 */ /* 0x000fe200078e0208 */
[----:B---3--:R-:W-:Y:S06]  /*42d0*/  @!P4 BRA `(.L_x_77) ;  /* 0x0000002c00f4c947 */ /* 0x008fec0003800000 */
.L_x_134:
[----:B------:R-:W-:Y:S01]  /*42e0*/  PLOP3.LUT P5, PT, P5, P0, PT, 0xf2, 0x2f ;  /* 0x00000000002f781c */ /* 0x000fe20002fa1e72 */
[----:B------:R-:W-:Y:S01]  /*42f0*/  UMOV UR14, 0x0 ;  /* 0x00000000000e7882 */ /* 0x000fe20000000000 */
[----:B------:R-:W-:Y:S01]  /*4300*/  LOP3.LUT R30, R30, 0x1, RZ, 0x3c, !PT ;  /* 0x000000011e1e7812 */ /* 0x000fe200078e3cff */
[----:B------:R-:W-:Y:S01]  /*4310*/  UMOV UR15, 0x10000000 ;  /* 0x10000000000f7882 */ /* 0x000fe20000000000 */
[----:B------:R-:W-:Y:S01]  /*4320*/  UMOV UR12, UR36 ;  /* 0x00000024000c7c82 */ /* 0x000fe20008000000 */
[----:B------:R-:W-:Y:S08]  /*4330*/  @P3 R2UR UR36, R27 ;  /* 0x000000001b2432ca */ /* 0x000ff000000e0000 */
[----:B-1----:R-:W-:Y:S01]  /*4340*/  @!P5 IADD3 R3, P0, PT, R32, 0x580, RZ ;  /* 0x000005802003d810 */ /* 0x002fe20007f1e0ff */
[----:B------:R-:W-:Y:S01]  /*4350*/  @!P5 IMAD.SHL.U32 R155, R155, 0x40, RZ ;  /* 0x000000409b9bd824 */ /* 0x000fe200078e00ff */
[----:B------:R-:W-:Y:S01]  /*4360*/  VOTEU.ALL UP1, P5 ;  /* 0x0000000000ff7886 */ /* 0x000fe20002820000 */
[----:B------:R-:W-:Y:S01]  /*4370*/  @!P5 IMAD.SHL.U32 R165, R165, 0x80, RZ ;  /* 0x00000080a5a5d824 */ /* 0x000fe200078e00ff */
[----:B------:R-:W-:Y:S01]  /*4380*/  @!P5 R2UR UR8, R3 ;  /* 0x000000000308d2ca */ /* 0x000fe200000e0000 */
[----:B------:R-:W-:Y:S01]  /*4390*/  @!P5 IMAD.X R0, RZ, RZ, R33, P0 ;  /* 0x000000ffff00d224 */ /* 0x000fe200000e0621 */
[----:B------:R-:W-:Y:S01]  /*43a0*/  @!P5 R2UR UR10, R155 ;  /* 0x000000009b0ad2ca */ /* 0x000fe200000e0000 */
[----:B------:R-:W-:Y:S01]  /*43b0*/  @!UP1 UIADD3 UR9, UPT, UPT, UR6, 0x70, URZ ;  /* 0x0000007006099890 */ /* 0x000fe2000fffe0ff */
[----:B------:R-:W-:Y:S01]  /*43c0*/  @!P5 R2UR UR11, R165 ;  /* 0x00000000a50bd2ca */ /* 0x000fe200000e0000 */
[----:B------:R-:W-:Y:S01]  /*43d0*/  IMAD.IADD R155, R8, 0x1, R143 ;  /* 0x00000001089b7824 */ /* 0x000fe200078e028f */
[----:B------:R-:W-:Y:S01]  /*43e0*/  @!P5 R2UR UR7, R0 ;  /* 0x000000000007d2ca */ /* 0x000fe200000e0000 */
[----:B------:R-:W-:Y:S01]  /*43f0*/  IMAD.IADD R165, R13, 0x1, R154 ;  /* 0x000000010da57824 */ /* 0x000fe200078e029a */
[C---:B------:R-:W-:Y:S04]  /*4400*/  ISETP.NE.AND P0, PT, R29.reuse, 0x2, PT ;  /* 0x000000021d00780c */ /* 0x040fe80003f05270 */
[----:B------:R-:W-:Y:S01]  /*4410*/  SEL R3, RZ, 0x1, P0 ;  /* 0x00000001ff037807 */ /* 0x000fe20000000000 */
[----:B------:R-:W-:Y:S01]  /*4420*/  IMAD.U32 R10, RZ, RZ, UR8 ;  /* 0x00000008ff0a7e24 */ /* 0x000fe2000f8e00ff */
[----:B------:R-:W-:Y:S01]  /*4430*/  @!UP1 UIADD3 UR8, UPT, UPT, UR6, 0x200, URZ ;  /* 0x0000020006089890 */ /* 0x000fe2000fffe0ff */
[----:B------:R-:W-:Y:S01]  /*4440*/  SEL R29, R29, RZ, P0 ;  /* 0x000000ff1d1d7207 */ /* 0x000fe20000000000 */
[----:B------:R-:W-:Y:S01]  /*4450*/  VOTEU.ALL UP1, P5 ;  /* 0x0000000000ff7886 */ /* 0x000fe20002820000 */
[----:B------:R-:W-:Y:S02]  /*4460*/  LOP3.LUT R28, R28, R3, RZ, 0x3c, !PT ;  /* 0x000000031c1c7212 */ /* 0x000fe400078e3cff */
[----:B------:R-:W-:Y:S01]  /*4470*/  IMAD.U32 R11, RZ, RZ, UR7 ;  /* 0x00000007ff0b7e24 */ /* 0x000fe2000f8e00ff */
[----:B------:R-:W-:Y:S04]  /*4480*/  @!P5 R2UR UR16, R10 ;  /* 0x000000000a10d2ca */ /* 0x000fe800000e0000 */
[----:B------:R-:W-:Y:S11]  /*4490*/  @!P5 R2UR UR17, R11 ;  /* 0x000000000b11d2ca */ /* 0x000ff600000e0000 */
[----:B------:R-:W-:Y:S02]  /*44a0*/  @!UPT UIADD3 URZ, UPT, UPT, URZ, URZ, URZ ;  /* 0x000000fffffff290 */ /* 0x000fe4000fffe0ff */
[----:B------:R3:W-:Y:S01]  /*44b0*/  @!UP1 UTMALDG.3D [UR8], [UR16], desc[UR14] ;  /* 0x00000e08100095b4 */ /* 0x0007e20008011000 */
[----:B------:R3:W-:Y:S01]  /*44c0*/  @!P5 SYNCS.ARRIVE.TRANS64.RED.A0TR RZ, [UR6+0x70], R25 ;  /* 0x00007019ffffd9a7 */ /* 0x0007e20008300406 */
[----:B------:R-:W-:Y:S01]  /*44d0*/  UPLOP3.LUT UP1, UPT, UPT, UPT, UPT, 0x80, 0x8 ;  /* 0x000000000008789c */ /* 0x000fe20003f2f070 */
[----:B------:R-:W-:Y:S01]  /*44e0*/  SYNCS.ARRIVE.TRANS64.RED.A1T0 RZ, [UR37], RZ ;  /* 0x000000ffffff79a7 */ /* 0x000fe20008100425 */
[----:B------:R-:W-:Y:S09]  /*44f0*/  @P3 BRA `(.L_x_78) ;  /* 0xfffffff400b43947 */ /* 0x000ff2000383ffff */
[----:B------:R-:W-:Y:S07]  /*4500*/  MOV R0, UR6 ;  /* 0x0000000600007c02 */ /* 0x000fee0008000f00 */
.L_x_79:
[----:B-1----:R-:W-:-:S04]  /*4510*/  SHF.L.U32 R3, R30, 0x1f, RZ ;  /* 0x0000001f1e037819 */ /* 0x002fc800000006ff */
[----:B------:R1:W2:Y:S03]  /*4520*/  SYNCS.PHASECHK.TRANS64.TRYWAIT P0, [R0+URZ+0x78], R3 ;  /* 0x00007803000075a7 */ /* 0x0002a600080011ff */
[----:B--2---:R-:W-:Y:S05]  /*4530*/  @!P0 NANOSLEEP.SYNCS 0x989680 ;  /* 0x009896800000895d */ /* 0x004fea0003900000 */
[----:B------:R-:W2:Y:S02]  /*4540*/  @!P0 SYNCS.PHASECHK.TRANS64 P0, [R0+URZ+0x78], R3 ;  /* 0x00007803000085a7 */ /* 0x000ea400080010ff */
[----:B--23--:R-:W-:Y:S05]  /*4550*/  @P0 EXIT ;  /* 0x000000000000094d */ /* 0x00cfea0003800000 */
[----:B------:R-:W-:Y:S05]  /*4560*/  BRA `(.L_x_79) ;  /* 0xfffffffc00e87947 */ /* 0x000fea000383ffff */
.L_x_70:
[----:B------:R-:W-:-:S06]  /*4570*/  UISETP.GE.AND UP1, UPT, UR8, 0x4, UPT ;  /* 0x000000040800788c */ /* 0x000fcc000bf26270 */
[----:B------:R-:W-:-:S13]  /*4580*/  PLOP3.LUT P0, PT, PT, PT, UP1, 0x80, 0x8 ;  /* 0x000000000008781c */ /* 0x000fda0003f0f018 */
[----:B------:R-:W-:Y:S05]  /*4590*/  @!P0 EXIT ;  /* 0x000000000000894d */ /* 0x000fea0003800000 */
[----:B------:R-:W-:Y:S01]  /*45a0*/  BAR.SYNC.DEFER_BLOCKING 0x6, 0xa0 ;  /* 0x0182800000007b1d */ /* 0x000fe20000010000 */
[C---:B------:R-:W-:Y:S02]  /*45b0*/  IMAD.SHL.U32 R3, R166.reuse, 0x40, RZ ;  /* 0x00000040a6037824 */ /* 0x040fe400078e00ff */
[----:B------:R-:W-:Y:S02]  /*45c0*/  HFMA2 R76, -RZ, RZ, 0, 0 ;  /* 0x00000000ff4c7431 */ /* 0x000fe400000001ff */
[C---:B------:R-:W-:Y:S01]  /*45d0*/  IMAD.SHL.U32 R168, R166.reuse, 0x8, RZ ;  /* 0x00000008a6a87824 */ /* 0x040fe200078e00ff */
[----:B------:R-:W-:Y:S01]  /*45e0*/  CS2R R174, SRZ ;  /* 0x0000000000ae7805 */ /* 0x000fe2000001ff00 */
[----:B------:R-:W-:Y:S01]  /*45f0*/  IMAD.U32 R79, R166, 0x10000, RZ ;  /* 0x00010000a64f7824 */ /* 0x000fe200078e00ff */
[----:B------:R-:W-:Y:S01]  /*4600*/  UMOV UR43, 0x400 ;  /* 0x00000400002b7882 */ /* 0x000fe20000000000 */
[----:B------:R-:W-:Y:S01]  /*4610*/  LOP3.LUT R5, R3, 0x180, RZ, 0xc0, !PT ;  /* 0x0000018003057812 */ /* 0x000fe200078ec0ff */
[----:B------:R-:W-:Y:S01]  /*4620*/  ULEA UR43, UR37, UR43, 0x18 ;  /* 0x0000002b252b7291 */ /* 0x000fe2000f8ec0ff */
[----:B------:R-:W1:Y:S01]  /*4630*/  LDC R167, c[0x0][0x370] ;  /* 0x0000dc00ffa77b82 */ /* 0x000e620000000800 */
[----:B------:R-:W-:Y:S01]  /*4640*/  LOP3.LUT R79, R79, 0x600000, RZ, 0xc0, !PT ;  /* 0x006000004f4f7812 */ /* 0x000fe200078ec0ff */
[----:B------:R-:W-:Y:S01]  /*4650*/  IMAD.MOV.U32 R181, RZ, RZ, RZ ;  /* 0x000000ffffb57224 */ /* 0x000fe200078e00ff */
[----:B------:R-:W-:Y:S01]  /*4660*/  LOP3.LUT R168, R5, 0x30, R168, 0xf8, !PT ;  /* 0x0000003005a87812 */ /* 0x000fe200078ef8a8 */
[----:B------:R-:W-:Y:S01]  /*4670*/  UIADD3 UR4, UPT, UPT, UR43, 0x2200, URZ ;  /* 0x000022002b047890 */ /* 0x000fe2000fffe0ff */
[----:B------:R-:W-:Y:S01]  /*4680*/  IMAD.MOV.U32 R173, RZ, RZ, RZ ;  /* 0x000000ffffad7224 */ /* 0x000fe200078e00ff */
[----:B------:R-:W2:Y:S01]  /*4690*/  LDCU.64 UR46, c[0x0][0x348] ;  /* 0x00006900ff2e77ac */ /* 0x000ea20008000a00 */
[----:B------:R-:W-:Y:S01]  /*46a0*/  LOP3.LUT R168, R168, 0x1e40, R3, 0xf8, !PT ;  /* 0x00001e40a8a87812 */ /* 0x000fe200078ef803 */
[----:B------:R-:W4:Y:S01]  /*46b0*/  LDC R74, c[0x0][0xb0c] ;  /* 0x0002c300ff4a7b82 */ /* 0x000f220000000800 */
[----:B------:R-:W-:Y:S01]  /*46c0*/  IMAD.SHL.U32 R3, R166, 0x10, RZ ;  /* 0x00000010a6037824 */ /* 0x000fe200078e00ff */
[----:B------:R-:W-:Y:S01]  /*46d0*/  MOV R179, UR4 ;  /* 0x0000000400b37c02 */ /* 0x000fe20008000f00 */
[----:B------:R-:W1:Y:S03]  /*46e0*/  LDCU.64 UR38, c[0x0][0x888] ;  /* 0x00011100ff2677ac */ /* 0x000e660008000a00 */
[C---:B------:R-:W-:Y:S01]  /*46f0*/  LOP3.LUT R5, R3.reuse, 0x20, RZ, 0xc0, !PT ;  /* 0x0000002003057812 */ /* 0x040fe200078ec0ff */
[----:B------:R-:W3:Y:S01]  /*4700*/  LDS R0, [UR43+0x140] ;  /* 0x0001402bff007984 */ /* 0x000ee20008000800 */
[----:B------:R-:W1:Y:S01]  /*4710*/  LDC R170, c[0x0][0xb20] ;  /* 0x0002c800ffaa7b82 */ /* 0x000e620000000800 */
[----:B------:R-:W-:Y:S01]  /*4720*/  LOP3.LUT R3, R3, 0x40, RZ, 0xc0, !PT ;  /* 0x0000004003037812 */ /* 0x000fe200078ec0ff */
[----:B------:R-:W-:-:S06]  /*4730*/  UIADD3 UR42, UPT, UPT, UR43, 0x200, URZ ;  /* 0x000002002b2a7890 */ /* 0x000fcc000fffe0ff */
[----:B------:R-:W1:Y:S08]  /*4740*/  LDC R73, c[0x0][0xb30] ;  /* 0x0002cc00ff497b82 */ /* 0x000e700000000800 */
[----:B------:R-:W1:Y:S08]  /*4750*/  LDC.64 R152, c[0x0][0xb10] ;  /* 0x0002c400ff987b82 */ /* 0x000e700000000a00 */
[----:B------:R-:W1:Y:S08]  /*4760*/  LDC.64 R70, c[0x0][0xb18] ;  /* 0x0002c600ff467b82 */ /* 0x000e700000000a00 */
[----:B------:R-:W1:Y:S01]  /*4770*/  LDC.64 R148, c[0x0][0x888] ;  /* 0x00022200ff947b82 */ /* 0x000e620000000a00 */
[----:B---3--:R-:W-:-:S07]  /*4780*/  IMAD.IADD R79, R0, 0x1, R79 ;  /* 0x00000001004f7824 */ /* 0x008fce00078e024f */
[----:B------:R-:W3:Y:S01]  /*4790*/  LDC.64 R68, c[0x0][0xb28] ;  /* 0x0002ca00ff447b82 */ /* 0x000ee20000000a00 */
[----:B------:R-:W-:-:S05]  /*47a0*/  VIADD R0, R168, UR43 ;  /* 0x0000002ba8007c36 */ /* 0x000fca0008000000 */
[--C-:B------:R-:W-:Y:S02]  /*47b0*/  IADD3 R178, PT, PT, -R5, 0x200, R0.reuse ;  /* 0x0000020005b27810 */ /* 0x100fe40007ffe100 */
[----:B------:R-:W1:Y:S01]  /*47c0*/  LDC.64 R150, c[0x0][0x890] ;  /* 0x00022400ff967b82 */ /* 0x000e620000000a00 */
[----:B------:R-:W-:Y:S02]  /*47d0*/  IADD3 R177, PT, PT, -R3, 0x200, R0 ;  /* 0x0000020003b17810 */ /* 0x000fe40007ffe100 */
[----:B------:R-:W-:-:S05]  /*47e0*/  IMAD.IADD R176, R178, 0x1, -R3 ;  /* 0x00000001b2b07824 */ /* 0x000fca00078e0a03 */
[----:B------:R-:W1:Y:S08]  /*47f0*/  LDC.64 R146, c[0x0][0x8b0] ;  /* 0x00022c00ff927b82 */ /* 0x000e700000000a00 */
[----:B------:R-:W1:Y:S08]  /*4800*/  LDC.64 R144, c[0x0][0x8a8] ;  /* 0x00022a00ff907b82 */ /* 0x000e700000000a00 */
[----:B--2-4-:R-:W1:Y:S02]  /*4810*/  LDC R172, c[0x0][0x374] ;  /* 0x0000dd00ffac7b82 */ /* 0x014e640000000800 */
.L_x_97:
[C---:B------:R-:W-:Y:S02]  /*4820*/  LEA R0, R181.reuse, UR43, 0x3 ;  /* 0x0000002bb5007c11 */ /* 0x040fe4000f8e18ff */
[----:B------:R-:W-:Y:S02]  /*4830*/  SHF.L.U32 R3, R174, 0x1f, RZ ;  /* 0x0000001fae037819 */ /* 0x000fe400000006ff */
[----:B------:R-:W-:Y:S02]  /*4840*/  LEA R16, R181, UR43, 0x4 ;  /* 0x0000002bb5107c11 */ /* 0x000fe4000f8e20ff */
[----:B--2---:R-:W2:Y:S02]  /*4850*/  SYNCS.PHASECHK.TRANS64.TRYWAIT P0, [R0+URZ+0x90], R3 ;  /* 0x00009003000075a7 */ /* 0x004ea400080011ff */
[----:B-12---:R-:W-:Y:S05]  /*4860*/  @!P0 BRA `(.L_x_80) ;  /* 0x0000002800a88947 */ /* 0x006fea0003800000 */
.L_x_135:
[----:B------:R-:W4:Y:S01]  /*4870*/  LDC.64 R12, c[0x0][0xb10] ;  /* 0x0002c400ff0c7b82 */ /* 0x000f220000000a00 */
[----:B------:R-:W3:Y:S01]  /*4880*/  LDS.128 R16, [R16+0x120] ;  /* 0x0001200010107984 */ /* 0x000ee20000000c00 */
[----:B-1----:R-:W-:Y:S01]  /*4890*/  ISETP.NE.AND P1, PT, R73, 0x1, PT ;  /* 0x000000014900780c */ /* 0x002fe20003f25270 */
[----:B--2---:R-:W-:Y:S01]  /*48a0*/  VIADD R0, R0, 0xa0 ;  /* 0x000000a000007836 */ /* 0x004fe20000000000 */
[----:B------:R-:W-:Y:S04]  /*48b0*/  ISETP.GE.AND P0, PT, R72, 0x1, PT ;  /* 0x000000014800780c */ /* 0x000fe80003f06270 */
[----:B------:R-:W1:Y:S01]  /*48c0*/  LDC.64 R10, c[0x0][0xb18] ;  /* 0x0002c600ff0a7b82 */ /* 0x000e620000000a00 */
[----:B------:R-:W-:Y:S01]  /*48d0*/  PRMT R0, RZ, 0x654, R0 ;  /* 0x00000654ff007816 */ /* 0x000fe20000000000 */
[----:B------:R-:W-:Y:S01]  /*48e0*/  @!PT LDS RZ, [RZ] ;  /* 0x00000000fffff984 */ /* 0x000fe20000000800 */
[----:B------:R-:W-:Y:S01]  /*48f0*/  @!PT LDS RZ, [RZ] ;  /* 0x00000000fffff984 */ /* 0x000fe20000000800 */
[----:B------:R-:W-:Y:S01]  /*4900*/  @!PT LDS RZ, [RZ] ;  /* 0x00000000fffff984 */ /* 0x000fe20000000800 */
[----:B------:R-:W-:Y:S01]  /*4910*/  @!PT LDS RZ, [RZ] ;  /* 0x00000000fffff984 */ /* 0x000fe20000000800 */
[----:B------:R2:W-:Y:S06]  /*4920*/  MEMBAR.ALL.CTA ;  /* 0x0000000000007992 */ /* 0x0005ec0000008000 */
[----:B--2---:R-:W2:Y:S01]  /*4930*/  FENCE.VIEW.ASYNC.S ;  /* 0x00000000000073c6 */ /* 0x004ea20000000000 */
[----:B------:R-:W1:Y:S08]  /*4940*/  @!P1 LDC R14, c[0x0][0xb20] ;  /* 0x0002c800ff0e9b82 */ /* 0x000e700000000800 */
[----:B------:R-:W1:Y:S01]  /*4950*/  @!P1 LDC R9, c[0x0][0xb0c] ;  /* 0x0002c300ff099b82 */ /* 0x000e620000000800 */
[----:B--2---:R2:W-:Y:S01]  /*4960*/  SYNCS.ARRIVE.TRANS64.RED.A1T0 RZ, [R0+URZ], RZ ;  /* 0x000000ff00ff79a7 */ /* 0x0045e200081004ff */
[----:B---3--:R-:W-:Y:S04]  /*4970*/  LOP3.LUT P4, RZ, R18, 0x1, RZ, 0xc0, !PT ;  /* 0x0000000112ff7812 */ /* 0x008fe8000788c0ff */
[----:B------:R-:W-:Y:S09]  /*4980*/  P2R R180, PR, RZ, 0x10 ;  /* 0x00000010ffb47803 */ /* 0x000ff20000000000 */
[----:B------:R-:W-:Y:S02]  /*4990*/  @P4 MOV R77, R16 ;  /* 0x00000010004d4202 */ /* 0x000fe40000000f00 */
[----:B------:R-:W-:Y:S01]  /*49a0*/  @P4 LOP3.LUT R75, R17, 0xffff, RZ, 0xc0, !PT ;  /* 0x0000ffff114b4812 */ /* 0x000fe200078ec0ff */
[----:B--2-4-:R-:W-:Y:S06]  /*49b0*/  @!P0 BRA `(.L_x_81) ;  /* 0x0000000000a48947 */ /* 0x014fec0003800000 */
[----:B------:R-:W-:Y:S01]  /*49c0*/  IMAD.HI.U32 R21, R172, R71, RZ ;  /* 0x00000047ac157227 */ /* 0x000fe200078e00ff */
[----:B------:R-:W-:Y:S02]  /*49d0*/  ISETP.NE.AND P0, PT, R70, 0x1, PT ;  /* 0x000000014600780c */ /* 0x000fe40003f05270 */
[----:B------:R-:W-:Y:S01]  /*49e0*/  ISETP.NE.AND P2, PT, R72, 0x1, PT ;  /* 0x000000014800780c */ /* 0x000fe20003f45270 */
[----:B------:R-:W-:Y:S01]  /*49f0*/  IMAD.HI.U32 R20, R167, R152, RZ ;  /* 0x00000098a7147227 */ /* 0x000fe200078e00ff */
[----:B------:R-:W-:Y:S02]  /*4a00*/  SHF.R.U32.HI R21, RZ, R170, R21 ;  /* 0x000000aaff157219 */ /* 0x000fe40000011615 */
[----:B------:R-:W-:Y:S01]  /*4a10*/  ISETP.NE.AND P3, PT, R74, 0x1, PT ;  /* 0x000000014a00780c */ /* 0x000fe20003f65270 */
[----:B------:R-:W-:Y:S01]  /*4a20*/  IMAD.HI.U32 R24, R77, R152, RZ ;  /* 0x000000984d187227 */ /* 0x000fe200078e00ff */
[----:B------:R-:W-:Y:S02]  /*4a30*/  SHF.R.U32.HI R20, RZ, R153, R20 ;  /* 0x00000099ff147219 */ /* 0x000fe40000011614 */
[----:B------:R-:W-:Y:S01]  /*4a40*/  SEL R3, R172, R21, !P0 ;  /* 0x00000015ac037207 */ /* 0x000fe20004000000 */
[----:B------:R-:W-:Y:S01]  /*4a50*/  IMAD.HI.U32 R21, R75, R71, RZ ;  /* 0x000000474b157227 */ /* 0x000fe200078e00ff */
[----:B------:R-:W-:Y:S02]  /*4a60*/  SEL R7, R167, R20, !P3 ;  /* 0x00000014a7077207 */ /* 0x000fe40005800000 */
[----:B------:R-:W-:Y:S01]  /*4a70*/  SHF.R.U32.HI R24, RZ, R153, R24 ;  /* 0x00000099ff187219 */ /* 0x000fe20000011618 */
[-C--:B------:R-:W-:Y:S04]  /*4a80*/  IMAD.HI.U32 R20, R3, R68.reuse, RZ ;  /* 0x0000004403147227 */ /* 0x080fe800078e00ff */
[----:B------:R-:W-:Y:S01]  /*4a90*/  IMAD.HI.U32 R22, R7, R68, RZ ;  /* 0x0000004407167227 */ /* 0x000fe200078e00ff */
[-C--:B------:R-:W-:Y:S02]  /*4aa0*/  @P2 SHF.R.U32.HI R3, RZ, R69.reuse, R20 ;  /* 0x00000045ff032219 */ /* 0x080fe40000011614 */
[----:B------:R-:W-:Y:S02]  /*4ab0*/  SHF.R.U32.HI R20, RZ, R170, R21 ;  /* 0x000000aaff147219 */ /* 0x000fe40000011615 */
[----:B------:R-:W-:Y:S01]  /*4ac0*/  @P2 SHF.R.U32.HI R7, RZ, R69, R22 ;  /* 0x00000045ff072219 */ /* 0x000fe20000011616 */
[C---:B------:R-:W-:Y:S01]  /*4ad0*/  IMAD R2, R72.reuse, R3, RZ ;  /* 0x0000000348027224 */ /* 0x040fe200078e02ff */
[----:B------:R-:W-:Y:S02]  /*4ae0*/  SEL R5, R75, R20, !P0 ;  /* 0x000000144b057207 */ /* 0x000fe40004000000 */
[----:B------:R-:W-:Y:S01]  /*4af0*/  SEL R3, R77, R24, !P3 ;  /* 0x000000184d037207 */ /* 0x000fe20005800000 */
[----:B------:R-:W-:Y:S01]  /*4b00*/  IMAD R4, R72, R7, RZ ;  /* 0x0000000748047224 */ /* 0x000fe200078e02ff */
[C---:B------:R-:W-:Y:S01]  /*4b10*/  ISETP.GE.AND P0, PT, R5.reuse, R2, PT ;  /* 0x000000020500720c */ /* 0x040fe20003f06270 */
[----:B------:R-:W-:Y:S03]  /*4b20*/  IMAD.HI.U32 R6, R5, R68, RZ ;  /* 0x0000004405067227 */ /* 0x000fe600078e00ff */
[----:B------:R-:W-:Y:S01]  /*4b30*/  ISETP.GE.OR P0, PT, R3, R4, P0 ;  /* 0x000000040300720c */ /* 0x000fe20000706670 */
[----:B------:R-:W-:Y:S01]  /*4b40*/  IMAD.MOV R4, RZ, RZ, -R3 ;  /* 0x000000ffff047224 */ /* 0x000fe200078e0a03 */
[-C--:B------:R-:W-:Y:S03]  /*4b50*/  SHF.R.U32.HI R6, RZ, R69.reuse, R6 ;  /* 0x00000045ff067219 */ /* 0x080fe60000011606 */
[----:B------:R-:W-:Y:S01]  /*4b60*/  IMAD R77, R74, R4, R77 ;  /* 0x000000044a4d7224 */ /* 0x000fe200078e024d */
[----:B------:R-:W-:Y:S05]  /*4b70*/  SEL R15, R5, R6, !P2 ;  /* 0x00000006050f7207 */ /* 0x000fea0005000000 */
[----:B------:R-:W-:Y:S02]  /*4b80*/  IMAD.MOV R6, RZ, RZ, -R15 ;  /* 0x000000ffff067224 */ /* 0x000fe400078e0a0f */
[C---:B------:R-:W-:Y:S04]  /*4b90*/  @!P0 IMAD.HI.U32 R2, R3.reuse, R68, RZ ;  /* 0x0000004403028227 */ /* 0x040fe800078e00ff */
[----:B------:R-:W-:Y:S01]  /*4ba0*/  IMAD R6, R72, R6, R5 ;  /* 0x0000000648067224 */ /* 0x000fe200078e0205 */
[----:B------:R-:W-:Y:S04]  /*4bb0*/  @!P0 SHF.R.U32.HI R2, RZ, R69, R2 ;  /* 0x00000045ff028219 */ /* 0x000fe80000011602 */
[----:B------:R-:W-:Y:S02]  /*4bc0*/  @!P0 SEL R0, R3, R2, !P2 ;  /* 0x0000000203008207 */ /* 0x000fe40005000000 */
[----:B------:R-:W-:Y:S02]  /*4bd0*/  IADD3 R2, PT, PT, -R5, RZ, RZ ;  /* 0x000000ff05027210 */ /* 0x000fe40007ffe1ff */
[----:B------:R-:W-:Y:S01]  /*4be0*/  @!P0 IADD3 R8, PT, PT, R15, -R0, RZ ;  /* 0x800000000f088210 */ /* 0x000fe20007ffe0ff */
[----:B------:R-:W-:Y:S02]  /*4bf0*/  @!P0 IMAD R0, R7, R6, R0 ;  /* 0x0000000607008224 */ /* 0x000fe400078e0200 */
[----:B------:R-:W-:Y:S02]  /*4c00*/  IMAD R75, R70, R2, R75 ;  /* 0x00000002464b7224 */ /* 0x000fe400078e024b */
[----:B------:R-:W-:Y:S02]  /*4c10*/  @!P0 IMAD R5, R8, R72, R3 ;  /* 0x0000004808058224 */ /* 0x000fe400078e0203 */
[----:B------:R-:W-:Y:S04]  /*4c20*/  @!P0 IMAD.MOV.U32 R3, RZ, RZ, R0 ;  /* 0x000000ffff038224 */ /* 0x000fe800078e0000 */
[----:B------:R-:W-:Y:S02]  /*4c30*/  IMAD R77, R3, R74, R77 ;  /* 0x0000004a034d7224 */ /* 0x000fe400078e024d */
[----:B------:R-:W-:Y:S07]  /*4c40*/  IMAD R75, R5, R70, R75 ;  /* 0x00000046054b7224 */ /* 0x000fee00078e024b */
.L_x_81:
[----:B------:R-:W-:Y:S01]  /*4c50*/  @!P1 IMAD.HI.U32 R0, R77, R12, RZ ;  /* 0x0000000c4d009227 */ /* 0x000fe200078e00ff */
[----:B-1----:R-:W-:Y:S01]  /*4c60*/  @!P1 ISETP.NE.AND P0, PT, R10, 0x1, PT ;  /* 0x000000010a00980c */ /* 0x002fe20003f05270 */
[----:B------:R-:W-:Y:S01]  /*4c70*/  ULOP3.LUT UP0, URZ, UR42, 0x1b0, URZ, 0xc0, !UPT ;  /* 0x000001b02aff7892 */ /* 0x000fe2000f80c0ff */
[----:B------:R-:W-:Y:S01]  /*4c80*/  @!P1 ISETP.NE.AND P2, PT, R9, 0x1, PT ;  /* 0x000000010900980c */ /* 0x000fe20003f45270 */
[----:B------:R-:W-:Y:S01]  /*4c90*/  @!P1 IMAD.HI.U32 R3, R75, R11, RZ ;  /* 0x0000000b4b039227 */ /* 0x000fe200078e00ff */
[----:B------:R-:W-:Y:S02]  /*4ca0*/  @!P1 SHF.R.U32.HI R0, RZ, R13, R0 ;  /* 0x0000000dff009219 */ /* 0x000fe40000011600 */
[----:B------:R-:W-:Y:S01]  /*4cb0*/  @P4 SHF.R.U32.HI R171, RZ, 0x10, R17 ;  /* 0x00000010ffab4819 */ /* 0x000fe20000011611 */
[----:B------:R-:W-:Y:S01]  /*4cc0*/  VIADD R181, R181, 0x1 ;  /* 0x00000001b5b57836 */ /* 0x000fe20000000000 */
[----:B------:R-:W-:Y:S02]  /*4cd0*/  @!P1 SHF.R.U32.HI R2, RZ, R14, R3 ;  /* 0x0000000eff029219 */ /* 0x000fe40000011603 */
[----:B------:R-:W-:Y:S02]  /*4ce0*/  @!P1 SEL R3, R77, R0, !P2 ;  /* 0x000000004d039207 */ /* 0x000fe40005000000 */
[----:B------:R-:W-:Y:S05]  /*4cf0*/  @!P1 SEL R2, R75, R2, !P0 ;  /* 0x000000024b029207 */ /* 0x000fea0004000000 */
[----:B------:R-:W-:Y:S02]  /*4d00*/  @!P1 IMAD.IADD R0, R2, 0x1, -R3 ;  /* 0x0000000102009824 */ /* 0x000fe400078e0a03 */
[----:B------:R-:W-:Y:S02]  /*4d10*/  @!P1 IMAD.IADD R2, R3, 0x1, -R2 ;  /* 0x0000000103029824 */ /* 0x000fe400078e0a02 */
[----:B------:R-:W-:Y:S02]  /*4d20*/  @!P1 IMAD R77, R0, R9, R77 ;  /* 0x00000009004d9224 */ /* 0x000fe400078e024d */
[----:B------:R-:W-:Y:S01]  /*4d30*/  @!P1 IMAD R75, R2, R10, R75 ;  /* 0x0000000a024b9224 */ /* 0x000fe200078e024b */
[----:B------:R-:W-:Y:S06]  /*4d40*/  BRA.U !UP0, `(.L_x_82) ;  /* 0x0000000108407547 */ /* 0x000fec000b800000 */
[----:B------:R-:W1:Y:S01]  /*4d50*/  LDCU.64 UR8, c[0x4][0x80] ;  /* 0x01001000ff0877ac */ /* 0x000e620008000a00 */
[----:B------:R-:W-:Y:S01]  /*4d60*/  MOV R3, 0x0 ;  /* 0x0000000000037802 */ /* 0x000fe20000000f00 */
[----:B------:R-:W-:Y:S02]  /*4d70*/  HFMA2 R12, -RZ, RZ, 0, 5.9604644775390625e-08 ;  /* 0x00000001ff0c7431 */ /* 0x000fe400000001ff */
[----:B------:R-:W-:Y:S02]  /*4d80*/  IMAD.MOV.U32 R8, RZ, RZ, 0x70 ;  /* 0x00000070ff087424 */ /* 0x000fe400078e00ff */
[----:B------:R-:W-:Y:S01]  /*4d90*/  IMAD.MOV.U32 R13, RZ, RZ, RZ ;  /* 0x000000ffff0d7224 */ /* 0x000fe200078e00ff */
[----:B------:R-:W2:Y:S01]  /*4da0*/  LDCU.64 UR6, c[0x4][0x88] ;  /* 0x01001100ff0677ac */ /* 0x000ea20008000a00 */
[----:B------:R-:W3:Y:S01]  /*4db0*/  LDC.64 R2, c[0x4][R3] ;  /* 0x0100000003027b82 */ /* 0x000ee20000000a00 */
[----:B------:R-:W4:Y:S01]  /*4dc0*/  LDCU.64 UR4, c[0x4][0x8] ;  /* 0x01000100ff0477ac */ /* 0x000f220008000a00 */
[----:B-1----:R-:W-:Y:S01]  /*4dd0*/  MOV R5, UR9 ;  /* 0x0000000900057c02 */ /* 0x002fe20008000f00 */
[----:B------:R-:W-:Y:S01]  /*4de0*/  IMAD.U32 R4, RZ, RZ, UR8 ;  /* 0x00000008ff047e24 */ /* 0x000fe2000f8e00ff */
[----:B--2---:R-:W-:Y:S01]  /*4df0*/  MOV R7, UR7 ;  /* 0x0000000700077c02 */ /* 0x004fe20008000f00 */
[----:B------:R-:W-:Y:S01]  /*4e00*/  IMAD.U32 R6, RZ, RZ, UR6 ;  /* 0x00000006ff067e24 */ /* 0x000fe2000f8e00ff */
[----:B----4-:R-:W-:Y:S01]  /*4e10*/  MOV R11, UR5 ;  /* 0x00000005000b7c02 */ /* 0x010fe20008000f00 */
[----:B------:R-:W-:Y:S02]  /*4e20*/  IMAD.U32 R10, RZ, RZ, UR4 ;  /* 0x00000004ff0a7e24 */ /* 0x000fe4000f8e00ff */
[----:B------:R-:W-:Y:S07]  /*4e30*/  LEPC R20, `(.L_x_82) ;  /* 0x000000001014794e */ /* 0x000fee0000000000 */
[----:B---3-5:R-:W-:Y:S05]  /*4e40*/  CALL.ABS.NOINC R2 ;  /* 0x0000000002007343 */ /* 0x028fea0003c00000 */
.L_x_82:
[----:B------:R-:W-:Y:S01]  /*4e50*/  LOP3.LUT P0, RZ, R179, 0x1b0, RZ, 0xc0, !PT ;  /* 0x000001b0b3ff7812 */ /* 0x000fe2000780c0ff */
[----:B------:R-:W-:Y:S11]  /*4e60*/  BSSY.RECONVERGENT B6, `(.L_x_83) ;  /* 0x0000013000067945 */ /* 0x000ff60003800200 */
[----:B------:R-:W-:Y:S01]  /*4e70*/  @!UPT UIADD3 URZ, UPT, UPT, URZ, URZ, URZ ;  /* 0x000000fffffff290 */ /* 0x000fe2000fffe0ff */
[----:B------:R-:W-:Y:S05]  /*4e80*/  @!P0 BRA `(.L_x_84) ;  /* 0x0000000000408947 */ /* 0x000fea0003800000 */
        /* <DEDUP_REMOVED lines=16> */
.L_x_84:
[----:B------:R-:W-:Y:S05]  /*4f90*/  BSYNC.RECONVERGENT B6 ;  /* 0x0000000000067941 */ /* 0x000fea0003800200 */
.L_x_83:
[----:B------:R-:W-:Y:S01]  /*4fa0*/  ISETP.NE.U32.AND P3, PT, R150, RZ, PT ;  /* 0x000000ff9600720c */ /* 0x000fe20003f65070 */
[----:B------:R-:W-:Y:S01]  /*4fb0*/  UISETP.NE.AND UP1, UPT, UR44, URZ, UPT ;  /* 0x000000ff2c00728c */ /* 0x000fe2000bf25270 */
[----:B------:R-:W-:Y:S02]  /*4fc0*/  ISETP.NE.U32.AND P4, PT, R146, RZ, PT ;  /* 0x000000ff9200720c */ /* 0x000fe40003f85070 */
[----:B------:R-:W-:Y:S02]  /*4fd0*/  ISETP.NE.AND.EX P3, PT, R151, RZ, PT, P3 ;  /* 0x000000ff9700720c */ /* 0x000fe40003f65330 */
[----:B------:R-:W-:Y:S02]  /*4fe0*/  PLOP3.LUT P1, PT, PT, PT, PT, 0x8, 0x80 ;  /* 0x000000000080781c */ /* 0x000fe40003f2e170 */
[----:B------:R-:W-:Y:S02]  /*4ff0*/  PLOP3.LUT P0, PT, PT, PT, UP1, 0x80, 0x8 ;  /* 0x000000000008781c */ /* 0x000fe40003f0f018 */
[----:B------:R-:W-:Y:S02]  /*5000*/  ISETP.NE.AND.EX P4, PT, R147, RZ, PT, P4 ;  /* 0x000000ff9300720c */ /* 0x000fe40003f85340 */
[----:B------:R-:W1:Y:S09]  /*5010*/  @UP1 LDCU.64 UR4, c[0x0][0x888] ;  /* 0x00011100ff0417ac */ /* 0x000e720008000a00 */
[----:B------:R-:W-:Y:S01]  /*5020*/  @P0 PLOP3.LUT P1, PT, P3, PT, PT, 0x80, 0x8 ;  /* 0x000000000008081c */ /* 0x000fe20001f2f070 */
[----:B-1----:R-:W-:Y:S04]  /*5030*/  @UP1 UISETP.NE.U32.AND UP0, UPT, UR4, URZ, UPT ;  /* 0x000000ff0400128c */ /* 0x002fe8000bf05070 */
[----:B------:R-:W-:Y:S04]  /*5040*/  @UP1 UISETP.NE.AND.EX UP0, UPT, UR5, URZ, UPT, UP0 ;  /* 0x000000ff0500128c */ /* 0x000fe8000bf05300 */
[----:B------:R-:W-:Y:S01]  /*5050*/  @UP1 USEL UR4, URZ, 0xffffffff, UP0 ;  /* 0xffffffffff041887 */ /* 0x000fe20008000000 */
[----:B------:R-:W-:Y:S11]  /*5060*/  @!P3 BRA `(.L_x_85) ;  /* 0x00000000002cb947 */ /* 0x000ff60003800000 */
[----:B------:R-:W-:Y:S01]  /*5070*/  ISETP.NE.U32.AND P2, PT, R148, RZ, PT ;  /* 0x000000ff9400720c */ /* 0x000fe20003f45070 */
[----:B------:R-:W-:Y:S03]  /*5080*/  IMAD.MOV.U32 R164, RZ, RZ, 0x1 ;  /* 0x00000001ffa47424 */ /* 0x000fe600078e00ff */
[----:B------:R-:W-:Y:S11]  /*5090*/  ISETP.NE.AND.EX P2, PT, R149, RZ, PT, P2 ;  /* 0x000000ff9500720c */ /* 0x000ff60003f45320 */
[----:B------:R-:W-:Y:S02]  /*50a0*/  @!UPT UIADD3 URZ, UPT, UPT, URZ, URZ, URZ ;  /* 0x000000fffffff290 */ /* 0x000fe4000fffe0ff */
[----:B------:R-:W1:Y:S01]  /*50b0*/  @P2 LDC.64 R2, c[0x0][0x888] ;  /* 0x00022200ff022b82 */ /* 0x000e620000000a00 */
[----:B------:R-:W-:Y:S04]  /*50c0*/  @P2 IMAD R0, R150, UR36, RZ ;  /* 0x0000002496002c24 */ /* 0x000fe8000f8e02ff */
[----:B-1----:R-:W-:Y:S04]  /*50d0*/  @P2 IMAD.WIDE R2, R0, 0x4, R2 ;  /* 0x0000000400022825 */ /* 0x002fe800078e0202 */
[----:B------:R-:W-:Y:S01]  /*50e0*/  HFMA2 R0, -RZ, RZ, 0, 5.9604644775390625e-08 ;  /* 0x00000001ff007431 */ /* 0x000fe200000001ff */
[----:B-----5:R1:W5:Y:S04]  /*50f0*/  @P2 LDG.E R81, desc[UR40][R2.64] ;  /* 0x0000002802512981 */ /* 0x020368000c1e1900 */
[----:B------:R-:W-:Y:S01]  /*5100*/  @!P2 PRMT R164, R0, 0x7610, R164 ;  /* 0x0000761000a4a816 */ /* 0x000fe200000000a4 */
[----:B-1----:R-:W2:Y:S06]  /*5110*/  @!P2 LDC R81, c[0x0][0x880] ;  /* 0x00022000ff51ab82 */ /* 0x002eac0000000800 */
.L_x_85:
[----:B------:R-:W-:Y:S05]  /*5120*/  @!P4 BRA `(.L_x_86) ;  /* 0x000000000020c947 */ /* 0x000fea0003800000 */
[----:B------:R-:W-:Y:S04]  /*5130*/  ISETP.NE.U32.AND P2, PT, R144, RZ, PT ;  /* 0x000000ff9000720c */ /* 0x000fe80003f45070 */
[----:B------:R-:W-:Y:S11]  /*5140*/  ISETP.NE.AND.EX P2, PT, R145, RZ, PT, P2 ;  /* 0x000000ff9100720c */ /* 0x000ff60003f45320 */
[----:B------:R-:W-:Y:S02]  /*5150*/  @!UPT UIADD3 URZ, UPT, UPT, URZ, URZ, URZ ;  /* 0x000000fffffff290 */ /* 0x000fe4000fffe0ff */
[----:B------:R-:W1:Y:S01]  /*5160*/  @P2 LDC.64 R2, c[0x0][0x8a8] ;  /* 0x00022a00ff022b82 */ /* 0x000e620000000a00 */
[----:B------:R-:W-:Y:S04]  /*5170*/  @P2 IMAD R0, R146, UR36, RZ ;  /* 0x0000002492002c24 */ /* 0x000fe8000f8e02ff */
[----:B-1----:R-:W-:Y:S05]  /*5180*/  @P2 IMAD.WIDE R2, R0, 0x4, R2 ;  /* 0x0000000400022825 */ /* 0x002fea00078e0202 */
[----:B-----5:R1:W5:Y:S02]  /*5190*/  @P2 LDG.E R78, desc[UR40][R2.64] ;  /* 0x00000028024e2981 */ /* 0x020364000c1e1900 */
[----:B-1----:R-:W3:Y:S02]  /*51a0*/  @!P2 LDC R78, c[0x0][0x8a0] ;  /* 0x00022800ff4eab82 */ /* 0x002ee40000000800 */
.L_x_86:
[----:B--2--5:R-:W-:Y:S01]  /*51b0*/  @P0 FSETP.NEU.AND P4, PT, R81, RZ, PT ;  /* 0x000000ff5100020b */ /* 0x024fe20003f8d000 */
[----:B------:R-:W-:Y:S01]  /*51c0*/  IMAD.U32 R0, RZ, RZ, UR4 ;  /* 0x00000004ff007e24 */ /* 0x000fe2000f8e00ff */
[----:B------:R-:W-:Y:S01]  /*51d0*/  @P0 LOP3.LUT P2, RZ, R164, 0xff, RZ, 0xc0, !PT ;  /* 0x000000ffa4ff0812 */ /* 0x000fe2000784c0ff */
[----:B------:R-:W-:Y:S01]  /*51e0*/  BSSY B1, `(.L_x_87) ;  /* 0x000003d000017945 */ /* 0x000fe20003800000 */
[----:B------:R-:W-:Y:S01]  /*51f0*/  @P0 SEL R3, RZ, 0xffffffff, P4 ;  /* 0xffffffffff030807 */ /* 0x000fe20002000000 */
[C---:B------:R-:W-:Y:S01]  /*5200*/  IMAD R64, R76.reuse, 0x40, R79 ;  /* 0x000000404c407824 */ /* 0x040fe200078e024f */
[----:B------:R-:W-:Y:S02]  /*5210*/  LEA R156, R76, UR43, 0x3 ;  /* 0x0000002b4c9c7c11 */ /* 0x000fe4000f8e18ff */
[----:B------:R-:W-:Y:S02]  /*5220*/  CS2R R86, SRZ ;  /* 0x0000000000567805 */ /* 0x000fe4000001ff00 */
[----:B------:R-:W-:Y:S02]  /*5230*/  @P1 SEL R3, R0, R3, !P2 ;  /* 0x0000000300031207 */ /* 0x000fe40005000000 */
[----:B------:R-:W-:Y:S02]  /*5240*/  CS2R R84, SRZ ;  /* 0x0000000000547805 */ /* 0x000fe4000001ff00 */
[----:B------:R-:W-:Y:S02]  /*5250*/  SHF.L.U32 R5, R175, 0x1f, RZ ;  /* 0x0000001faf057819 */ /* 0x000fe400000006ff */
[----:B------:R-:W-:Y:S02]  /*5260*/  CS2R R90, SRZ ;  /* 0x00000000005a7805 */ /* 0x000fe4000001ff00 */
[----:B------:R-:W-:Y:S02]  /*5270*/  @P0 LOP3.LUT R3, R3, 0x1, RZ, 0xc0, !PT ;  /* 0x0000000103030812 */ /* 0x000fe400078ec0ff */
[----:B------:R-:W-:Y:S02]  /*5280*/  CS2R R88, SRZ ;  /* 0x0000000000587805 */ /* 0x000fe4000001ff00 */
[----:B------:R-:W-:Y:S02]  /*5290*/  PLOP3.LUT P5, PT, PT, PT, PT, 0x8, 0x80 ;  /* 0x000000000080781c */ /* 0x000fe40003fae170 */
[----:B------:R-:W-:Y:S02]  /*52a0*/  CS2R R98, SRZ ;  /* 0x0000000000627805 */ /* 0x000fe4000001ff00 */
[----:B------:R-:W-:Y:S02]  /*52b0*/  ISETP.NE.U32.OR P1, PT, R3, 0x1, !P0 ;  /* 0x000000010300780c */ /* 0x000fe40004725470 */
[----:B------:R-:W-:Y:S02]  /*52c0*/  CS2R R96, SRZ ;  /* 0x0000000000607805 */ /* 0x000fe4000001ff00 */
[----:B------:R-:W-:Y:S02]  /*52d0*/  CS2R R94, SRZ ;  /* 0x00000000005e7805 */ /* 0x000fe4000001ff00 */
[----:B------:R-:W-:Y:S07]  /*52e0*/  CS2R R92, SRZ ;  /* 0x00000000005c7805 */ /* 0x000fee000001ff00 */
[----:B------:R-:W-:Y:S04]  /*52f0*/  @P1 SHF.L.U32 R2, R173, 0x1f, RZ ;  /* 0x0000001fad021819 */ /* 0x000fe800000006ff */
[----:B------:R-:W1:Y:S01]  /*5300*/  @P1 SYNCS.PHASECHK.TRANS64.TRYWAIT P0, [UR43+0x70], R2 ;  /* 0x00007002ff0015a7 */ /* 0x000e62000800112b */
[----:B------:R2:W4:Y:S01]  /*5310*/  SYNCS.PHASECHK.TRANS64.TRYWAIT P4, [R156+URZ+0xb0], R5 ;  /* 0x0000b0059c0075a7 */ /* 0x00052200080811ff */
[----:B-1----:R-:W-:Y:S01]  /*5320*/  @P1 PLOP3.LUT P5, PT, P0, PT, PT, 0x8, 0x80 ;  /* 0x000000000080181c */ /* 0x002fe200007ae170 */
[----:B------:R-:W-:Y:S01]  /*5330*/  @!UPT UIADD3 URZ, UPT, UPT, URZ, URZ, URZ ;  /* 0x000000fffffff290 */ /* 0x000fe2000fffe0ff */
[----:B--2-4-:R-:W-:Y:S11]  /*5340*/  @!P1 BRA `(.L_x_88) ;  /* 0x0000000000989947 */ /* 0x014ff60003800000 */
[----:B------:R-:W-:Y:S01]  /*5350*/  ISETP.NE.U32.AND P0, PT, RZ, UR38, PT ;  /* 0x00000026ff007c0c */ /* 0x000fe2000bf05070 */
[----:B------:R-:W-:Y:S01]  /*5360*/  BSSY B0, `(.L_x_89) ;  /* 0x0000016000007945 */ /* 0x000fe20003800000 */
[----:B------:R-:W-:Y:S02]  /*5370*/  FSETP.NEU.AND P2, PT, R81, RZ, PT ;  /* 0x000000ff5100720b */ /* 0x000fe40003f4d000 */
[----:B------:R-:W-:Y:S02]  /*5380*/  CS2R R94, SRZ ;  /* 0x00000000005e7805 */ /* 0x000fe4000001ff00 */
[----:B------:R-:W-:Y:S02]  /*5390*/  ISETP.NE.AND.EX P0, PT, RZ, UR39, PT, P0 ;  /* 0x00000027ff007c0c */ /* 0x000fe4000bf05300 */
[----:B------:R-:W-:Y:S02]  /*53a0*/  CS2R R92, SRZ ;  /* 0x00000000005c7805 */ /* 0x000fe4000001ff00 */
[----:B------:R-:W-:Y:S02]  /*53b0*/  LOP3.LUT P1, RZ, R164, 0xff, RZ, 0xc0, !PT ;  /* 0x000000ffa4ff7812 */ /* 0x000fe4000782c0ff */
[----:B------:R-:W-:Y:S02]  /*53c0*/  CS2R R98, SRZ ;  /* 0x0000000000627805 */ /* 0x000fe4000001ff00 */
[----:B------:R-:W-:Y:S02]  /*53d0*/  SEL R0, RZ, 0xffffffff, P2 ;  /* 0xffffffffff007807 */ /* 0x000fe40001000000 */
[----:B------:R-:W-:Y:S02]  /*53e0*/  CS2R R96, SRZ ;  /* 0x0000000000607805 */ /* 0x000fe4000001ff00 */
[----:B------:R-:W-:Y:S02]  /*53f0*/  SEL R3, RZ, 0xffffffff, P0 ;  /* 0xffffffffff037807 */ /* 0x000fe40000000000 */
[----:B------:R-:W-:Y:S02]  /*5400*/  CS2R R90, SRZ ;  /* 0x00000000005a7805 */ /* 0x000fe4000001ff00 */
[----:B------:R-:W-:Y:S02]  /*5410*/  CS2R R88, SRZ ;  /* 0x0000000000587805 */ /* 0x000fe4000001ff00 */
[----:B------:R-:W-:Y:S02]  /*5420*/  CS2R R86, SRZ ;  /* 0x0000000000567805 */ /* 0x000fe4000001ff00 */
[----:B------:R-:W-:Y:S02]  /*5430*/  @P3 SEL R0, R3, R0, !P1 ;  /* 0x0000000003003207 */ /* 0x000fe40004800000 */
[----:B------:R-:W-:Y:S02]  /*5440*/  CS2R R84, SRZ ;  /* 0x0000000000547805 */ /* 0x000fe4000001ff00 */
[----:B------:R-:W-:Y:S04]  /*5450*/  LOP3.LUT R0, R0, 0x1, RZ, 0xc0, !PT ;  /* 0x0000000100007812 */ /* 0x000fe800078ec0ff */
[----:B------:R-:W-:Y:S01]  /*5460*/  ISETP.NE.U32.AND P0, PT, R0, 0x1, PT ;  /* 0x000000010000780c */ /* 0x000fe20003f05070 */
[----:B------:R-:W-:Y:S01]  /*5470*/  @!UPT UIADD3 URZ, UPT, UPT, URZ, URZ, URZ ;  /* 0x000000fffffff290 */ /* 0x000fe2000fffe0ff */
[----:B------:R-:W-:Y:S11]  /*5480*/  @!P5 BRA `(.L_x_90) ;  /* 0x00000000000cd947 */ /* 0x000ff60003800000 */
[----:B------:R-:W-:Y:S04]  /*5490*/  SHF.L.U32 R3, R173, 0x1f, RZ ;  /* 0x0000001fad037819 */ /* 0x000fe800000006ff */
[----:B------:R-:W1:Y:S02]  /*54a0*/  SYNCS.PHASECHK.TRANS64.TRYWAIT P1, [UR43+0x70], R3 ;  /* 0x00007003ff0075a7 */ /* 0x000e64000802112b */
[----:B-1----:R-:W-:Y:S05]  /*54b0*/  @!P1 BRA `(.L_x_91) ;  /* 0x0000001c00a89947 */ /* 0x002fea0003800000 */
.L_x_90:
[----:B------:R-:W-:Y:S05]  /*54c0*/  BSYNC B0 ;  /* 0x0000000000007941 */ /* 0x000fea0003800000 */
.L_x_89:
[----:B------:R2:W4:Y:S01]  /*54d0*/  @P0 LDS.128 R92, [R168+UR43+0x200] ;  /* 0x0002002ba85c0984 */ /* 0x0005220008000c00 */
[----:B------:R-:W-:Y:S01]  /*54e0*/  UIADD3 UR4, UPT, UPT, UR43, 0x78, URZ ;  /* 0x000000782b047890 */ /* 0x000fe2000fffe0ff */
[----:B------:R-:W-:Y:S02]  /*54f0*/  LOP3.LUT R173, R173, 0x1, RZ, 0x3c, !PT ;  /* 0x00000001adad7812 */ /* 0x000fe400078e3cff */
[----:B------:R2:W1:Y:S01]  /*5500*/  @P0 LDS.128 R96, [R178+0x10] ;  /* 0x00001000b2600984 */ /* 0x0004620000000c00 */
[----:B------:R-:W-:Y:S03]  /*5510*/  UPRMT UR4, UR37, 0x654, UR4 ;  /* 0x0000065425047896 */ /* 0x000fe60008000004 */
[----:B------:R2:W1:Y:S04]  /*5520*/  @P0 LDS.128 R88, [R177+0x20] ;  /* 0x00002000b1580984 */ /* 0x0004680000000c00 */
[----:B------:R2:W1:Y:S01]  /*5530*/  @P0 LDS.128 R84, [R176+0x30] ;  /* 0x00003000b0540984 */ /* 0x0004620000000c00 */
[----:B------:R-:W-:Y:S01]  /*5540*/  @!PT LDS RZ, [RZ] ;  /* 0x00000000fffff984 */ /* 0x000fe20000000800 */
[----:B------:R-:W-:Y:S01]  /*5550*/  @!PT LDS RZ, [RZ] ;  /* 0x00000000fffff984 */ /* 0x000fe20000000800 */
[----:B------:R-:W-:Y:S01]  /*5560*/  @!PT LDS RZ, [RZ] ;  /* 0x00000000fffff984 */ /* 0x000fe20000000800 */
[----:B------:R-:W-:Y:S01]  /*5570*/  @!PT LDS RZ, [RZ] ;  /* 0x00000000fffff984 */ /* 0x000fe20000000800 */
[----:B------:R5:W-:Y:S06]  /*5580*/  MEMBAR.ALL.CTA ;  /* 0x0000000000007992 */ /* 0x000bec0000008000 */
[----:B-----5:R-:W5:Y:S02]  /*5590*/  FENCE.VIEW.ASYNC.S ;  /* 0x00000000000073c6 */ /* 0x020f640000000000 */
[----:B-----5:R-:W-:Y:S01]  /*55a0*/  SYNCS.ARRIVE.TRANS64.RED.A1T0 RZ, [UR4], RZ ;  /* 0x000000ffffff79a7 */ /* 0x020fe20008100404 */
.L_x_88:
[----:B------:R-:W-:Y:S05]  /*55b0*/  BSYNC B1 ;  /* 0x0000000000017941 */ /* 0x000fea0003800000 */
.L_x_87:
[----:B-1----:R-:W-:Y:S04]  /*55c0*/  SHF.R.U32.HI R0, RZ, 0x15, R64 ;  /* 0x00000015ff007819 */ /* 0x002fe80000011640 */
[----:B------:R-:W-:Y:S01]  /*55d0*/  LOP3.LUT P0, RZ, R0, 0x3, R169, 0x48, !PT ;  /* 0x0000000300ff7812 */ /* 0x000fe200078048a9 */
[----:B------:R-:W-:Y:S01]  /*55e0*/  @!UPT UIADD3 URZ, UPT, UPT, URZ, URZ, URZ ;  /* 0x000000fffffff290 */ /* 0x000fe2000fffe0ff */
[----:B------:R-:W-:Y:S11]  /*55f0*/  @P4 BRA `(.L_x_92) ;  /* 0x0000000000084947 */ /* 0x000ff60003800000 */
[----:B------:R-:W1:Y:S02]  /*5600*/  SYNCS.PHASECHK.TRANS64.TRYWAIT P1, [R156+URZ+0xb0], R5 ;  /* 0x0000b0059c0075a7 */ /* 0x000e6400080211ff */
[----:B-1----:R-:W-:Y:S05]  /*5610*/  @!P1 BRA `(.L_x_93) ;  /* 0x0000001c00689947 */ /* 0x002fea0003800000 */
.L_x_92:
[----:B------:R-:W-:Y:S05]  /*5620*/  @!P0 BRA `(.L_x_94) ;  /* 0x0000000000408947 */ /* 0x000fea0003800000 */
[----:B------:R-:W1:Y:S01]  /*5630*/  LDCU.64 UR8, c[0x4][0x70] ;  /* 0x01000e00ff0877ac */ /* 0x000e620008000a00 */
[----:B------:R-:W-:Y:S01]  /*5640*/  MOV R3, 0x0 ;  /* 0x0000000000037802 */ /* 0x000fe20000000f00 */
[----:B------:R-:W-:Y:S02]  /*5650*/  HFMA2 R12, -RZ, RZ, 0, 5.9604644775390625e-08 ;  /* 0x00000001ff0c7431 */ /* 0x000fe400000001ff */
[----:B------:R-:W-:Y:S02]  /*5660*/  IMAD.MOV.U32 R8, RZ, RZ, 0x192 ;  /* 0x00000192ff087424 */ /* 0x000fe400078e00ff */
[----:B------:R-:W-:Y:S01]  /*5670*/  IMAD.MOV.U32 R13, RZ, RZ, RZ ;  /* 0x000000ffff0d7224 */ /* 0x000fe200078e00ff */
[----:B------:R-:W5:Y:S01]  /*5680*/  LDCU.64 UR6, c[0x4][0x78] ;  /* 0x01000f00ff0677ac */ /* 0x000f620008000a00 */
[----:B------:R-:W2:Y:S01]  /*5690*/  LDC.64 R2, c[0x4][R3] ;  /* 0x0100000003027b82 */ /* 0x000ea20000000a00 */
[----:B------:R-:W3:Y:S01]  /*56a0*/  LDCU.64 UR4, c[0x4][0x10] ;  /* 0x01000200ff0477ac */ /* 0x000ee20008000a00 */
[----:B-1----:R-:W-:Y:S01]  /*56b0*/  MOV R5, UR9 ;  /* 0x0000000900057c02 */ /* 0x002fe20008000f00 */
[----:B------:R-:W-:Y:S01]  /*56c0*/  IMAD.U32 R4, RZ, RZ, UR8 ;  /* 0x00000008ff047e24 */ /* 0x000fe2000f8e00ff */
[----:B-----5:R-:W-:Y:S01]  /*56d0*/  MOV R7, UR7 ;  /* 0x0000000700077c02 */ /* 0x020fe20008000f00 */
[----:B------:R-:W-:Y:S01]  /*56e0*/  IMAD.U32 R6, RZ, RZ, UR6 ;  /* 0x00000006ff067e24 */ /* 0x000fe2000f8e00ff */
[----:B---3--:R-:W-:Y:S01]  /*56f0*/  MOV R11, UR5 ;  /* 0x00000005000b7c02 */ /* 0x008fe20008000f00 */
[----:B------:R-:W-:Y:S02]  /*5700*/  IMAD.U32 R10, RZ, RZ, UR4 ;  /* 0x00000004ff0a7e24 */ /* 0x000fe4000f8e00ff */
[----:B------:R-:W-:Y:S07]  /*5710*/  LEPC R20, `(.L_x_94) ;  /* 0x000000001014794e */ /* 0x000fee0000000000 */
[----:B--2-4-:R-:W-:Y:S05]  /*5720*/  CALL.ABS.NOINC R2 ;  /* 0x0000000002007343 */ /* 0x014fea0003c00000 */
.L_x_94:
[----:B------:R-:W-:Y:S01]  /*5730*/  LOP3.LUT P0, RZ, R166, 0x60, RZ, 0xc0, !PT ;  /* 0x00000060a6ff7812 */ /* 0x000fe2000780c0ff */
[----:B------:R-:W-:Y:S05]  /*5740*/  WARPSYNC.ALL ;  /* 0x0000000000007948 */ /* 0x000fea0003800000 */
[----:B------:R-:W-:Y:S01]  /*5750*/  R2UR UR4, R64 ;  /* 0x00000000400472ca */ /* 0x000fe200000e0000 */
[----:B------:R-:W-:Y:S01]  /*5760*/  BSSY.RECONVERGENT B0, `(.L_x_95) ;  /* 0x0000121000007945 */ /* 0x000fe20003800200 */
[-C--:B----4-:R-:W-:Y:S02]  /*5770*/  F2FP.F16.E4M3.UNPACK_B R82, R92.reuse ;  /* 0x0000005cff52723e */ /* 0x090fe400020006ff */
[----:B------:R-:W-:Y:S02]  /*5780*/  F2FP.F16.E4M3.UNPACK_B R109, R92.H1 ;  /* 0x0000005cff6d723e */ /* 0x000fe400030006ff */
[-C--:B------:R-:W-:Y:S01]  /*5790*/  F2FP.F16.E4M3.UNPACK_B R107, R93.reuse ;  /* 0x0000005dff6b723e */ /* 0x080fe200020006ff */
[--C-:B------:R-:W-:Y:S01]  /*57a0*/  HADD2.F32 R80, -RZ, R82.reuse.H0_H0 ;  /* 0x20000052ff507230 */ /* 0x100fe20000004100 */
[----:B------:R-:W-:Y:S01]  /*57b0*/  F2FP.F16.E4M3.UNPACK_B R105, R93.H1 ;  /* 0x0000005dff69723e */ /* 0x000fe200030006ff */
[----:B------:R-:W-:Y:S01]  /*57c0*/  HADD2.F32 R82, -RZ, R82.H1_H1 ;  /* 0x30000052ff527230 */ /* 0x000fe20000004100 */
[-C--:B------:R-:W-:Y:S01]  /*57d0*/  F2FP.F16.E4M3.UNPACK_B R130, R84.reuse ;  /* 0x00000054ff82723e */ /* 0x080fe200020006ff */
[--C-:B------:R-:W-:Y:S01]  /*57e0*/  HADD2.F32 R83, -RZ, R109.reuse.H0_H0 ;  /* 0x2000006dff537230 */ /* 0x100fe20000004100 */
[----:B------:R-:W-:Y:S01]  /*57f0*/  F2FP.F16.E4M3.UNPACK_B R132, R84.H1 ;  /* 0x00000054ff84723e */ /* 0x000fe200030006ff */
[----:B------:R-:W3:Y:S01]  /*5800*/  LDTM.x64 R4, tmem[UR4] ;  /* 0x00000004000479ee */ /* 0x000ee20008340000 */
[----:B------:R-:W-:Y:S01]  /*5810*/  NOP ;  /* 0x0000000000007918 */ /* 0x000fe20000000000 */
[----:B------:R-:W-:Y:S01]  /*5820*/  R2UR UR5, R156 ;  /* 0x000000009c0572ca */ /* 0x000fe200000e0000 */
[--C-:B------:R-:W-:Y:S01]  /*5830*/  HADD2.F32 R129, -RZ, R130.reuse.H0_H0 ;  /* 0x20000082ff817230 */ /* 0x100fe20000004100 */
[----:B------:R-:W-:Y:S01]  /*5840*/  F2FP.F16.E4M3.UNPACK_B R93, R94 ;  /* 0x0000005eff5d723e */ /* 0x000fe200020006ff */
[----:B------:R-:W-:Y:S01]  /*5850*/  HADD2.F32 R130, -RZ, R130.H1_H1 ;  /* 0x30000082ff827230 */ /* 0x000fe20000004100 */
[-C--:B------:R-:W-:Y:S01]  /*5860*/  F2FP.F16.E4M3.UNPACK_B R134, R85.reuse ;  /* 0x00000055ff86723e */ /* 0x080fe200020006ff */
[----:B------:R-:W-:Y:S01]  /*5870*/  HADD2.F32 R84, -RZ, R109.H1_H1 ;  /* 0x3000006dff547230 */ /* 0x000fe20000004100 */
[----:B------:R-:W-:Y:S01]  /*5880*/  F2FP.F16.E4M3.UNPACK_B R136, R85.H1 ;  /* 0x00000055ff88723e */ /* 0x000fe200030006ff */
[--C-:B------:R-:W-:Y:S01]  /*5890*/  HADD2.F32 R85, -RZ, R107.reuse.H0_H0 ;  /* 0x2000006bff557230 */ /* 0x100fe20000004100 */
[-C--:B------:R-:W-:Y:S01]  /*58a0*/  F2FP.F16.E4M3.UNPACK_B R138, R86.reuse ;  /* 0x00000056ff8a723e */ /* 0x080fe200020006ff */
[--C-:B------:R-:W-:Y:S01]  /*58b0*/  HADD2.F32 R133, -RZ, R134.reuse.H0_H0 ;  /* 0x20000086ff857230 */ /* 0x100fe20000004100 */
[----:B------:R-:W-:Y:S01]  /*58c0*/  F2FP.F16.E4M3.UNPACK_B R140, R86.H1 ;  /* 0x00000056ff8c723e */ /* 0x000fe200030006ff */
[----:B------:R-:W-:Y:S01]  /*58d0*/  HADD2.F32 R86, -RZ, R107.H1_H1 ;  /* 0x3000006bff567230 */ /* 0x000fe20000004100 */
[----:B------:R-:W-:Y:S01]  /*58e0*/  F2FP.F16.E4M3.UNPACK_B R142, R87 ;  /* 0x00000057ff8e723e */ /* 0x000fe200020006ff */
[----:B------:R-:W-:Y:S01]  /*58f0*/  UIADD3 UR5, UPT, UPT, UR5, 0xd0, URZ ;  /* 0x000000d005057890 */ /* 0x000fe2000fffe0ff */
[----:B------:R-:W-:Y:S01]  /*5900*/  HADD2.F32 R134, -RZ, R134.H1_H1 ;  /* 0x30000086ff867230 */ /* 0x000fe20000004100 */
[----:B------:R-:W-:Y:S01]  /*5910*/  F2FP.F16.E4M3.UNPACK_B R114, R88 ;  /* 0x00000058ff72723e */ /* 0x000fe200020006ff */
[--C-:B------:R-:W-:Y:S01]  /*5920*/  HADD2.F32 R137, -RZ, R138.reuse.H0_H0 ;  /* 0x2000008aff897230 */ /* 0x100fe20000004100 */
[----:B------:R-:W-:Y:S01]  /*5930*/  UPRMT UR5, UR37, 0x654, UR5 ;  /* 0x0000065425057896 */ /* 0x000fe20008000005 */
[----:B------:R-:W-:Y:S01]  /*5940*/  HADD2.F32 R138, -RZ, R138.H1_H1 ;  /* 0x3000008aff8a7230 */ /* 0x000fe20000004100 */
[-C--:B------:R-:W-:Y:S01]  /*5950*/  F2FP.F16.E4M3.UNPACK_B R118, R89.reuse ;  /* 0x00000059ff76723e */ /* 0x080fe200020006ff */
[--C-:B------:R-:W-:Y:S01]  /*5960*/  HADD2.F32 R113, -RZ, R114.reuse.H0_H0 ;  /* 0x20000072ff717230 */ /* 0x100fe20000004100 */
[----:B------:R-:W-:Y:S01]  /*5970*/  F2FP.F16.E4M3.UNPACK_B R120, R89.H1 ;  /* 0x00000059ff78723e */ /* 0x000fe200030006ff */
[C---:B---3--:R-:W-:Y:S01]  /*5980*/  FMUL R4, R78.reuse, R4 ;  /* 0x000000044e047220 */ /* 0x048fe20000400000 */
[C---:B------:R-:W-:Y:S01]  /*5990*/  FMUL R5, R78.reuse, R5 ;  /* 0x000000054e057220 */ /* 0x040fe20000400000 */
[C---:B------:R-:W-:Y:S01]  /*59a0*/  FMUL R8, R78.reuse, R8 ;  /* 0x000000084e087220 */ /* 0x040fe20000400000 */
[C---:B------:R-:W-:Y:S01]  /*59b0*/  FMUL R9, R78.reuse, R9 ;  /* 0x000000094e097220 */ /* 0x040fe20000400000 */
[----:B------:R-:W-:Y:S01]  /*59c0*/  SYNCS.ARRIVE.TRANS64.RED.A1T0 RZ, [UR5], RZ ;  /* 0x000000ffffff79a7 */ /* 0x000fe20008100405 */
[C---:B------:R-:W-:Y:S01]  /*59d0*/  FFMA R4, R81.reuse, R80, R4 ;  /* 0x0000005051047223 */ /* 0x040fe20000000004 */
[C---:B------:R-:W-:Y:S01]  /*59e0*/  FFMA R5, R81.reuse, R82, R5 ;  /* 0x0000005251057223 */ /* 0x040fe20000000005 */
[----:B------:R-:W-:Y:S02]  /*59f0*/  HADD2.F32 R89, -RZ, R93.H0_H0 ;  /* 0x2000005dff597230 */ /* 0x000fe40000004100 */
[C---:B------:R-:W-:Y:S01]  /*5a00*/  FMUL R12, R78.reuse, R12 ;  /* 0x0000000c4e0c7220 */ /* 0x040fe20000400000 */
        /* <DEDUP_REMOVED lines=11> */
[----:B------:R-:W-:Y:S02]  /*5ac0*/  HADD2.F32 R114, -RZ, R114.H1_H1 ;  /* 0x30000072ff727230 */ /* 0x000fe40000004100 */
[C---:B------:R-:W-:Y:S01]  /*5ad0*/  FMUL R32, R78.reuse, R36 ;  /* 0x000000244e207220 */ /* 0x040fe20000400000 */
[C---:B------:R-:W-:Y:S01]  /*5ae0*/  FMUL R33, R78.reuse, R37 ;  /* 0x000000254e217220 */ /* 0x040fe20000400000 */
[--C-:B------:R-:W-:Y:S02]  /*5af0*/  HADD2.F32 R117, -RZ, R118.reuse.H0_H0 ;  /* 0x20000076ff757230 */ /* 0x100fe40000004100 */
[C---:B------:R-:W-:Y:S01]  /*5b00*/  FMUL R36, R78.reuse, R40 ;  /* 0x000000284e247220 */ /* 0x040fe20000400000 */
[----:B------:R-:W-:Y:S02]  /*5b10*/  HADD2.F32 R118, -RZ, R118.H1_H1 ;  /* 0x30000076ff767230 */ /* 0x000fe40000004100 */
        /* <DEDUP_REMOVED lines=8> */
[----:B------:R-:W-:Y:S01]  /*5ba0*/  F2FP.F16.E4M3.UNPACK_B R92, R94.H1 ;  /* 0x0000005eff5c723e */ /* 0x000fe200030006ff */
[C---:B------:R-:W-:Y:S01]  /*5bb0*/  FMUL R53, R78.reuse, R57 ;  /* 0x000000394e357220 */ /* 0x040fe20000400000 */
[C---:B------:R-:W-:Y:S01]  /*5bc0*/  FMUL R56, R78.reuse, R60 ;  /* 0x0000003c4e387220 */ /* 0x040fe20000400000 */
[----:B------:R-:W-:Y:S01]  /*5bd0*/  F2FP.F16.E4M3.UNPACK_B R141, R87.H1 ;  /* 0x00000057ff8d723e */ /* 0x000fe200030006ff */
[C---:B------:R-:W-:Y:S01]  /*5be0*/  FMUL R57, R78.reuse, R61 ;  /* 0x0000003d4e397220 */ /* 0x040fe20000400000 */
[----:B------:R-:W-:Y:S02]  /*5bf0*/  HADD2.F32 R80, -RZ, R142.H1_H1 ;  /* 0x3000008eff507230 */ /* 0x000fe40000004100 */
[C---:B------:R-:W-:Y:S01]  /*5c00*/  FMUL R60, R78.reuse, R64 ;  /* 0x000000404e3c7220 */ /* 0x040fe20000400000 */
[----:B------:R-:W-:Y:S01]  /*5c10*/  F2FP.F16.E4M3.UNPACK_B R116, R88.H1 ;  /* 0x00000058ff74723e */ /* 0x000fe200030006ff */
[C---:B------:R-:W-:Y:S01]  /*5c20*/  FMUL R61, R78.reuse, R65 ;  /* 0x000000414e3d7220 */ /* 0x040fe20000400000 */
[C---:B------:R-:W-:Y:S01]  /*5c30*/  FMUL R6, R78.reuse, R6 ;  /* 0x000000064e067220 */ /* 0x040fe20000400000 */
[----:B------:R-:W-:Y:S01]  /*5c40*/  F2FP.F16.E4M3.UNPACK_B R94, R95 ;  /* 0x0000005fff5e723e */ /* 0x000fe200020006ff */
[C---:B------:R-:W-:Y:S01]  /*5c50*/  FMUL R7, R78.reuse, R7 ;  /* 0x000000074e077220 */ /* 0x040fe20000400000 */
[--C-:B------:R-:W-:Y:S02]  /*5c60*/  HADD2.F32 R87, -RZ, R105.reuse.H0_H0 ;  /* 0x20000069ff577230 */ /* 0x100fe40000004100 */
[C---:B------:R-:W-:Y:S01]  /*5c70*/  FFMA R6, R81.reuse, R83, R6 ;  /* 0x0000005351067223 */ /* 0x040fe20000000006 */
[----:B------:R-:W-:Y:S01]  /*5c80*/  F2FP.F16.E4M3.UNPACK_B R122, R90 ;  /* 0x0000005aff7a723e */ /* 0x000fe200020006ff */
[C---:B------:R-:W-:Y:S01]  /*5c90*/  FFMA R7, R81.reuse, R84, R7 ;  /* 0x0000005451077223 */ /* 0x040fe20000000007 */
[C---:B------:R-:W-:Y:S01]  /*5ca0*/  FFMA R8, R81.reuse, R85, R8 ;  /* 0x0000005551087223 */ /* 0x040fe20000000008 */
[----:B------:R-:W-:Y:S01]  /*5cb0*/  F2FP.F16.E4M3.UNPACK_B R124, R90.H1 ;  /* 0x0000005aff7c723e */ /* 0x000fe200030006ff */
[----:B------:R-:W-:Y:S02]  /*5cc0*/  HADD2.F32 R88, -RZ, R105.H1_H1 ;  /* 0x30000069ff587230 */ /* 0x000fe40000004100 */
[----:B------:R-:W-:Y:S01]  /*5cd0*/  FFMA R9, R81, R86, R9 ;  /* 0x0000005651097223 */ /* 0x000fe20000000009 */
[----:B------:R-:W-:Y:S01]  /*5ce0*/  F2FP.SATFINITE.E4M3.F32.PACK_AB_MERGE_C R156, R7, R6, RZ ;  /* 0x00000006079c723e */ /* 0x000fe200048070ff */
[----:B------:R-:W-:Y:S02]  /*5cf0*/  HADD2.F32 R90, -RZ, R93.H1_H1 ;  /* 0x3000005dff5a7230 */ /* 0x000fe40000004100 */
[C---:B------:R-:W-:Y:S01]  /*5d00*/  FMUL R10, R78.reuse, R10 ;  /* 0x0000000a4e0a7220 */ /* 0x040fe20000400000 */
[--C-:B------:R-:W-:Y:S01]  /*5d10*/  HADD2.F32 R93, -RZ, R94.reuse.H0_H0 ;  /* 0x2000005eff5d7230 */ /* 0x100fe20000004100 */
[----:B------:R-:W-:Y:S01]  /*5d20*/  F2FP.SATFINITE.E4M3.F32.PACK_AB_MERGE_C R156, R5, R4, R156 ;  /* 0x00000004059c723e */ /* 0x000fe2000480709c */
[----:B------:R-:W-:Y:S02]  /*5d30*/  HADD2.F32 R94, -RZ, R94.H1_H1 ;  /* 0x3000005eff5e7230 */ /* 0x000fe40000004100 */
[C---:B------:R-:W-:Y:S01]  /*5d40*/  FFMA R10, R81.reuse, R87, R10 ;  /* 0x00000057510a7223 */ /* 0x040fe2000000000a */
[--C-:B------:R-:W-:Y:S02]  /*5d50*/  HADD2.F32 R121, -RZ, R122.reuse.H0_H0 ;  /* 0x2000007aff797230 */ /* 0x100fe40000004100 */
[C---:B------:R-:W-:Y:S01]  /*5d60*/  FMUL R11, R78.reuse, R11 ;  /* 0x0000000b4e0b7220 */ /* 0x040fe20000400000 */
[----:B------:R-:W-:Y:S01]  /*5d70*/  F2FP.F16.E4M3.UNPACK_B R126, R91 ;  /* 0x0000005bff7e723e */ /* 0x000fe200020006ff */
[----:B------:R-:W-:Y:S01]  /*5d80*/  HADD2.F32 R122, -RZ, R122.H1_H1 ;  /* 0x3000007aff7a7230 */ /* 0x000fe20000004100 */
[----:B------:R-:W-:Y:S01]  /*5d90*/  F2FP.F16.E4M3.UNPACK_B R103, R95.H1 ;  /* 0x0000005fff67723e */ /* 0x000fe200030006ff */
[C---:B------:R-:W-:Y:S01]  /*5da0*/  FFMA R11, R81.reuse, R88, R11 ;  /* 0x00000058510b7223 */ /* 0x040fe2000000000b */
[----:B------:R-:W-:Y:S01]  /*5db0*/  F2FP.F16.E4M3.UNPACK_B R128, R91.H1 ;  /* 0x0000005bff80723e */ /* 0x000fe200030006ff */
[----:B------:R-:W-:Y:S02]  /*5dc0*/  HADD2.F32 R91, -RZ, R92.H0_H0 ;  /* 0x2000005cff5b7230 */ /* 0x000fe40000004100 */
[C---:B------:R-:W-:Y:S01]  /*5dd0*/  FFMA R12, R81.reuse, R89, R12 ;  /* 0x00000059510c7223 */ /* 0x040fe2000000000c */
[----:B------:R-:W-:Y:S01]  /*5de0*/  FFMA R13, R81, R90, R13 ;  /* 0x0000005a510d7223 */ /* 0x000fe2000000000d */
[----:B------:R-:W-:Y:S01]  /*5df0*/  F2FP.SATFINITE.E4M3.F32.PACK_AB_MERGE_C R157, R11, R10, RZ ;  /* 0x0000000a0b9d723e */ /* 0x000fe200048070ff */
[--C-:B------:R-:W-:Y:S01]  /*5e00*/  HADD2.F32 R125, -RZ, R126.reuse.H0_H0 ;  /* 0x2000007eff7d7230 */ /* 0x100fe20000004100 */
[----:B------:R-:W-:Y:S01]  /*5e10*/  F2FP.F16.E4M3.UNPACK_B R101, R96 ;  /* 0x00000060ff65723e */ /* 0x000fe200020006ff */
[----:B------:R-:W-:Y:S01]  /*5e20*/  HADD2.F32 R126, -RZ, R126.H1_H1 ;  /* 0x3000007eff7e7230 */ /* 0x000fe20000004100 */
[----:B------:R-:W-:Y:S01]  /*5e30*/  F2FP.SATFINITE.E4M3.F32.PACK_AB_MERGE_C R157, R9, R8, R157 ;  /* 0x00000008099d723e */ /* 0x000fe2000480709d */
[----:B------:R-:W-:Y:S02]  /*5e40*/  HADD2.F32 R83, -RZ, R142.H0_H0 ;  /* 0x2000008eff537230 */ /* 0x000fe40000004100 */
[C---:B------:R-:W-:Y:S01]  /*5e50*/  FMUL R14, R78.reuse, R14 ;  /* 0x0000000e4e0e7220 */ /* 0x040fe20000400000 */
[----:B------:R-:W-:Y:S02]  /*5e60*/  HADD2.F32 R92, -RZ, R92.H1_H1 ;  /* 0x3000005cff5c7230 */ /* 0x000fe40000004100 */
[C---:B------:R-:W-:Y:S01]  /*5e70*/  FMUL R15, R78.reuse, R15 ;  /* 0x0000000f4e0f7220 */ /* 0x040fe20000400000 */
[----:B------:R-:W-:Y:S01]  /*5e80*/  F2FP.F16.E4M3.UNPACK_B R100, R96.H1 ;  /* 0x00000060ff64723e */ /* 0x000fe200030006ff */
[--C-:B------:R-:W-:Y:S02]  /*5e90*/  HADD2.F32 R95, -RZ, R103.reuse.H0_H0 ;  /* 0x20000067ff5f7230 */ /* 0x100fe40000004100 */
[C---:B------:R-:W-:Y:S01]  /*5ea0*/  FFMA R14, R81.reuse, R91, R14 ;  /* 0x0000005b510e7223 */ /* 0x040fe2000000000e */
[C---:B------:R-:W-:Y:S01]  /*5eb0*/  FFMA R15, R81.reuse, R92, R15 ;  /* 0x0000005c510f7223 */ /* 0x040fe2000000000f */
[C---:B------:R-:W-:Y:S01]  /*5ec0*/  FFMA R16, R81.reuse, R93, R16 ;  /* 0x0000005d51107223 */ /* 0x040fe20000000010 */
[----:B------:R-:W-:Y:S01]  /*5ed0*/  FFMA R17, R81, R94, R17 ;  /* 0x0000005e51117223 */ /* 0x000fe20000000011 */
[-C--:B------:R-:W-:Y:S01]  /*5ee0*/  F2FP.F16.E4M3.UNPACK_B R102, R97.reuse ;  /* 0x00000061ff66723e */ /* 0x080fe200020006ff */
[----:B------:R-:W-:Y:S01]  /*5ef0*/  HADD2.F32 R96, -RZ, R103.H1_H1 ;  /* 0x30000067ff607230 */ /* 0x000fe20000004100 */
[----:B------:R-:W-:Y:S01]  /*5f00*/  F2FP.SATFINITE.E4M3.F32.PACK_AB_MERGE_C R158, R15, R14, RZ ;  /* 0x0000000e0f9e723e */ /* 0x000fe200048070ff */
[C---:B------:R-:W-:Y:S01]  /*5f10*/  FMUL R18, R78.reuse, R18 ;  /* 0x000000124e127220 */ /* 0x040fe20000400000 */
[----:B------:R-:W-:Y:S01]  /*5f20*/  F2FP.F16.E4M3.UNPACK_B R104, R97.H1 ;  /* 0x00000061ff68723e */ /* 0x000fe200030006ff */
[--C-:B------:R-:W-:Y:S01]  /*5f30*/  HADD2.F32 R97, -RZ, R101.reuse.H0_H0 ;  /* 0x20000065ff617230 */ /* 0x100fe20000004100 */
[----:B------:R-:W-:Y:S01]  /*5f40*/  F2FP.SATFINITE.E4M3.F32.PACK_AB_MERGE_C R158, R13, R12, R158 ;  /* 0x0000000c0d9e723e */ /* 0x000fe2000480709e */
[C---:B------:R-:W-:Y:S01]  /*5f50*/  FFMA R18, R81.reuse, R95, R18 ;  /* 0x0000005f51127223 */ /* 0x040fe20000000012 */
[----:B------:R-:W-:Y:S01]  /*5f60*/  F2FP.F16.E4M3.UNPACK_B R110, R99 ;  /* 0x00000063ff6e723e */ /* 0x000fe200020006ff */
[C---:B------:R-:W-:Y:S01]  /*5f70*/  FMUL R19, R78.reuse, R19 ;  /* 0x000000134e137220 */ /* 0x040fe20000400000 */
[----:B------:R-:W-:Y:S01]  /*5f80*/  F2FP.F16.E4M3.UNPACK_B R112, R99.H1 ;  /* 0x00000063ff70723e */ /* 0x000fe200030006ff */
[----:B------:R-:W-:Y:S01]  /*5f90*/  HADD2.F32 R99, -RZ, R101.H1_H1 ;  /* 0x30000065ff637230 */ /* 0x000fe20000004100 */
[-C--:B------:R-:W-:Y:S01]  /*5fa0*/  F2FP.F16.E4M3.UNPACK_B R106, R98.reuse ;  /* 0x00000062ff6a723e */ /* 0x080fe200020006ff */
[----:B------:R-:W-:Y:S01]  /*5fb0*/  HADD2.F32 R101, -RZ, R102.H0_H0 ;  /* 0x20000066ff657230 */ /* 0x000fe20000004100 */
[----:B------:R-:W-:Y:S01]  /*5fc0*/  F2FP.F16.E4M3.UNPACK_B R108, R98.H1 ;  /* 0x00000062ff6c723e */ /* 0x000fe200030006ff */
[----:B------:R-:W-:Y:S02]  /*5fd0*/  HADD2.F32 R98, -RZ, R100.H0_H0 ;  /* 0x20000064ff627230 */ /* 0x000fe40000004100 */
[C---:B------:R-:W-:Y:S01]  /*5fe0*/  FFMA R19, R81.reuse, R96, R19 ;  /* 0x0000006051137223 */ /* 0x040fe20000000013 */
[C---:B------:R-:W-:Y:S01]  /*5ff0*/  FFMA R0, R81.reuse, R97, R0 ;  /* 0x0000006151007223 */ /* 0x040fe20000000000 */
[----:B------:R-:W-:Y:S01]  /*6000*/  FFMA R2, R81, R99, R2 ;  /* 0x0000006351027223 */ /* 0x000fe20000000002 */
[----:B------:R-:W-:Y:S02]  /*6010*/  HADD2.F32 R102, -RZ, R102.H1_H1 ;  /* 0x30000066ff667230 */ /* 0x000fe40000004100 */
[C---:B------:R-:W-:Y:S01]  /*6020*/  FMUL R3, R78.reuse, R22 ;  /* 0x000000164e037220 */ /* 0x040fe20000400000 */
[----:B------:R-:W-:Y:S01]  /*6030*/  HADD2.F32 R100, -RZ, R100.H1_H1 ;  /* 0x30000064ff647230 */ /* 0x000fe20000004100 */
[----:B------:R-:W-:Y:S01]  /*6040*/  F2FP.SATFINITE.E4M3.F32.PACK_AB_MERGE_C R159, R19, R18, RZ ;  /* 0x00000012139f723e */ /* 0x000fe200048070ff */
[--C-:B------:R-:W-:Y:S02]  /*6050*/  HADD2.F32 R105, -RZ, R106.reuse.H0_H0 ;  /* 0x2000006aff697230 */ /* 0x100fe40000004100 */
[----:B------:R-:W-:Y:S01]  /*6060*/  FFMA R3, R81, R98, R3 ;  /* 0x0000006251037223 */ /* 0x000fe20000000003 */
[----:B------:R-:W-:Y:S01]  /*6070*/  HADD2.F32 R106, -RZ, R106.H1_H1 ;  /* 0x3000006aff6a7230 */ /* 0x000fe20000004100 */
[----:B------:R-:W-:Y:S01]  /*6080*/  F2FP.SATFINITE.E4M3.F32.PACK_AB_MERGE_C R159, R17, R16, R159 ;  /* 0x00000010119f723e */ /* 0x000fe2000480709f */
[----:B------:R-:W-:Y:S02]  /*6090*/  HADD2.F32 R109, -RZ, R110.H0_H0 ;  /* 0x2000006eff6d7230 */ /* 0x000fe40000004100 */
[C---:B------:R-:W-:Y:S01]  /*60a0*/  FMUL R23, R78.reuse, R23 ;  /* 0x000000174e177220 */ /* 0x040fe20000400000 */
[--C-:B------:R-:W-:Y:S02]  /*60b0*/  HADD2.F32 R103, -RZ, R104.reuse.H0_H0 ;  /* 0x20000068ff677230 */ /* 0x100fe40000004100 */
[C---:B------:R-:W-:Y:S01]  /*60c0*/  FMUL R22, R78.reuse, R26 ;  /* 0x0000001a4e167220 */ /* 0x040fe20000400000 */
[----:B------:R-:W-:Y:S01]  /*60d0*/  HADD2.F32 R104, -RZ, R104.H1_H1 ;  /* 0x30000068ff687230 */ /* 0x000fe20000004100 */
[----:B------:R1:W-:Y:S01]  /*60e0*/  STS.128 [R168+UR43+0x2200], R156 ;  /* 0x0022009ca8007988 */ /* 0x0003e20008000c2b */
[C---:B------:R-:W-:Y:S01]  /*60f0*/  FFMA R23, R81.reuse, R100, R23 ;  /* 0x0000006451177223 */ /* 0x040fe20000000017 */
[C---:B------:R-:W-:Y:S01]  /*6100*/  FFMA R20, R81.reuse, R101, R20 ;  /* 0x0000006551147223 */ /* 0x040fe20000000014 */
[C---:B------:R-:W-:Y:S01]  /*6110*/  FFMA R21, R81.reuse, R102, R21 ;  /* 0x0000006651157223 */ /* 0x040fe20000000015 */
[----:B------:R-:W-:Y:S01]  /*6120*/  FFMA R22, R81, R103, R22 ;  /* 0x0000006751167223 */ /* 0x000fe20000000016 */
[----:B------:R-:W-:Y:S01]  /*6130*/  HADD2.F32 R110, -RZ, R110.H1_H1 ;  /* 0x3000006eff6e7230 */ /* 0x000fe20000004100 */
[----:B------:R-:W-:Y:S01]  /*6140*/  F2FP.SATFINITE.E4M3.F32.PACK_AB_MERGE_C R161, R23, R3, RZ ;  /* 0x0000000317a1723e */ /* 0x000fe200048070ff */
[C---:B------:R-:W-:Y:S01]  /*6150*/  FMUL R27, R78.reuse, R27 ;  /* 0x0000001b4e1b7220 */ /* 0x040fe20000400000 */
[--C-:B------:R-:W-:Y:S02]  /*6160*/  HADD2.F32 R107, -RZ, R108.reuse.H0_H0 ;  /* 0x2000006cff6b7230 */ /* 0x100fe40000004100 */
[----:B------:R-:W-:Y:S01]  /*6170*/  FMUL R26, R78, R30 ;  /* 0x0000001e4e1a7220 */ /* 0x000fe20000400000 */
[----:B------:R-:W-:Y:S01]  /*6180*/  HADD2.F32 R108, -RZ, R108.H1_H1 ;  /* 0x3000006cff6c7230 */ /* 0x000fe20000004100 */
[----:B------:R-:W-:Y:S01]  /*6190*/  F2FP.SATFINITE.E4M3.F32.PACK_AB_MERGE_C R160, R2, R0, R161 ;  /* 0x0000000002a0723e */ /* 0x000fe200048070a1 */
[C---:B------:R-:W-:Y:S01]  /*61a0*/  FFMA R27, R81.reuse, R104, R27 ;  /* 0x00000068511b7223 */ /* 0x040fe2000000001b */
[C---:B------:R-:W-:Y:S01]  /*61b0*/  FFMA R24, R81.reuse, R105, R24 ;  /* 0x0000006951187223 */ /* 0x040fe20000000018 */
[C---:B------:R-:W-:Y:S01]  /*61c0*/  FFMA R25, R81.reuse, R106, R25 ;  /* 0x0000006a51197223 */ /* 0x040fe20000000019 */
[----:B------:R-:W-:Y:S01]  /*61d0*/  FFMA R26, R81, R107, R26 ;  /* 0x0000006b511a7223 */ /* 0x000fe2000000001a */
[C---:B------:R-:W-:Y:S01]  /*61e0*/  FMUL R31, R78.reuse, R31 ;  /* 0x0000001f4e1f7220 */ /* 0x040fe20000400000 */
[--C-:B------:R-:W-:Y:S01]  /*61f0*/  HADD2.F32 R111, -RZ, R112.reuse.H0_H0 ;  /* 0x20000070ff6f7230 */ /* 0x100fe20000004100 */
[----:B------:R-:W-:Y:S01]  /*6200*/  F2FP.SATFINITE.E4M3.F32.PACK_AB_MERGE_C R162, R27, R22, RZ ;  /* 0x000000161ba2723e */ /* 0x000fe200048070ff */
[----:B------:R-:W-:Y:S02]  /*6210*/  HADD2.F32 R112, -RZ, R112.H1_H1 ;  /* 0x30000070ff707230 */ /* 0x000fe40000004100 */
[C---:B------:R-:W-:Y:S01]  /*6220*/  FFMA R31, R81.reuse, R108, R31 ;  /* 0x0000006c511f7223 */ /* 0x040fe2000000001f */
[----:B------:R-:W-:Y:S01]  /*6230*/  FFMA R28, R81, R109, R28 ;  /* 0x0000006d511c7223 */ /* 0x000fe2000000001c */
[----:B------:R-:W-:Y:S01]  /*6240*/  F2FP.SATFINITE.E4M3.F32.PACK_AB_MERGE_C R161, R21, R20, R162 ;  /* 0x0000001415a1723e */ /* 0x000fe200048070a2 */
[----:B------:R-:W-:Y:S01]  /*6250*/  FFMA R29, R81, R110, R29 ;  /* 0x0000006e511d7223 */ /* 0x000fe2000000001d */
[C---:B------:R-:W-:Y:S01]  /*6260*/  FMUL R30, R78.reuse, R34 ;  /* 0x000000224e1e7220 */ /* 0x040fe20000400000 */
[----:B------:R-:W-:Y:S01]  /*6270*/  F2FP.SATFINITE.E4M3.F32.PACK_AB_MERGE_C R163, R31, R26, RZ ;  /* 0x0000001a1fa3723e */ /* 0x000fe200048070ff */
[C---:B------:R-:W-:Y:S01]  /*6280*/  FMUL R35, R78.reuse, R35 ;  /* 0x000000234e237220 */ /* 0x040fe20000400000 */
[--C-:B------:R-:W-:Y:S02]  /*6290*/  HADD2.F32 R115, -RZ, R116.reuse.H0_H0 ;  /* 0x20000074ff737230 */ /* 0x100fe40000004100 */
[----:B------:R-:W-:Y:S01]  /*62a0*/  FFMA R30, R81, R111, R30 ;  /* 0x0000006f511e7223 */ /* 0x000fe2000000001e */
[----:B------:R-:W-:Y:S01]  /*62b0*/  F2FP.SATFINITE.E4M3.F32.PACK_AB_MERGE_C R162, R25, R24, R163 ;  /* 0x0000001819a2723e */ /* 0x000fe200048070a3 */
[C---:B------:R-:W-:Y:S01]  /*62c0*/  FFMA R35, R81.reuse, R112, R35 ;  /* 0x0000007051237223 */ /* 0x040fe20000000023 */
[C---:B------:R-:W-:Y:S01]  /*62d0*/  FFMA R32, R81.reuse, R113, R32 ;  /* 0x0000007151207223 */ /* 0x040fe20000000020 */
[----:B------:R-:W-:Y:S01]  /*62e0*/  FFMA R33, R81, R114, R33 ;  /* 0x0000007251217223 */ /* 0x000fe20000000021 */
[----:B------:R-:W-:Y:S02]  /*62f0*/  HADD2.F32 R116, -RZ, R116.H1_H1 ;  /* 0x30000074ff747230 */ /* 0x000fe40000004100 */
        /* <DEDUP_REMOVED lines=9> */
[----:B------:R-:W-:Y:S01]  /*6390*/  HADD2.F32 R120, -RZ, R120.H1_H1 ;  /* 0x30000078ff787230 */ /* 0x000fe20000004100 */
[----:B------:R1:W-:Y:S01]  /*63a0*/  STS.128 [R178+0x2010], R160 ;  /* 0x002010a0b2007388 */ /* 0x0003e20000000c00 */
[----:B------:R-:W-:Y:S01]  /*63b0*/  F2FP.SATFINITE.E4M3.F32.PACK_AB_MERGE_C R184, R39, R34, RZ ;  /* 0x0000002227b8723e */ /* 0x000fe200048070ff */
[C---:B------:R-:W-:Y:S01]  /*63c0*/  FMUL R38, R78.reuse, R42 ;  /* 0x0000002a4e267220 */ /* 0x040fe20000400000 */
[C---:B------:R-:W-:Y:S01]  /*63d0*/  FMUL R43, R78.reuse, R43 ;  /* 0x0000002b4e2b7220 */ /* 0x040fe20000400000 */
[--C-:B------:R-:W-:Y:S01]  /*63e0*/  HADD2.F32 R123, -RZ, R124.reuse.H0_H0 ;  /* 0x2000007cff7b7230 */ /* 0x100fe20000004100 */
[----:B------:R-:W-:Y:S01]  /*63f0*/  F2FP.SATFINITE.E4M3.F32.PACK_AB_MERGE_C R184, R33, R32, R184 ;  /* 0x0000002021b8723e */ /* 0x000fe200048070b8 */
[C---:B------:R-:W-:Y:S01]  /*6400*/  FFMA R38, R81.reuse, R119, R38 ;  /* 0x0000007751267223 */ /* 0x040fe20000000026 */
        /* <DEDUP_REMOVED lines=12> */
[C---:B------:R-:W-:Y:S01]  /*64d0*/  FFMA R45, R81.reuse, R126, R45 ;  /* 0x0000007e512d7223 */ /* 0x040fe2000000002d */
[----:B------:R-:W-:Y:S02]  /*64e0*/  HADD2.F32 R128, -RZ, R128.H1_H1 ;  /* 0x30000080ff807230 */ /* 0x000fe40000004100 */
[C---:B------:R-:W-:Y:S01]  /*64f0*/  FMUL R46, R78.reuse, R50 ;  /* 0x000000324e2e7220 */ /* 0x040fe20000400000 */
[C---:B------:R-:W-:Y:S01]  /*6500*/  FMUL R51, R78.reuse, R51 ;  /* 0x000000334e337220 */ /* 0x040fe20000400000 */
[--C-:B------:R-:W-:Y:S02]  /*6510*/  HADD2.F32 R131, -RZ, R132.reuse.H0_H0 ;  /* 0x20000084ff837230 */ /* 0x100fe40000004100 */
[C---:B------:R-:W-:Y:S01]  /*6520*/  FMUL R50, R78.reuse, R54 ;  /* 0x000000364e327220 */ /* 0x040fe20000400000 */
[C---:B------:R-:W-:Y:S01]  /*6530*/  FFMA R46, R81.reuse, R127, R46 ;  /* 0x0000007f512e7223 */ /* 0x040fe2000000002e */
[----:B------:R-:W-:Y:S02]  /*6540*/  HADD2.F32 R132, -RZ, R132.H1_H1 ;  /* 0x30000084ff847230 */ /* 0x000fe40000004100 */
[C---:B------:R-:W-:Y:S01]  /*6550*/  FFMA R51, R81.reuse, R128, R51 ;  /* 0x0000008051337223 */ /* 0x040fe20000000033 */
[C---:B------:R-:W-:Y:S01]  /*6560*/  FMUL R55, R78.reuse, R55 ;  /* 0x000000374e377220 */ /* 0x040fe20000400000 */
[C---:B------:R-:W-:Y:S01]  /*6570*/  FFMA R48, R81.reuse, R129, R48 ;  /* 0x0000008151307223 */ /* 0x040fe20000000030 */
[C---:B------:R-:W-:Y:S01]  /*6580*/  FFMA R49, R81.reuse, R130, R49 ;  /* 0x0000008251317223 */ /* 0x040fe20000000031 */
[--C-:B------:R-:W-:Y:S02]  /*6590*/  HADD2.F32 R135, -RZ, R136.reuse.H0_H0 ;  /* 0x20000088ff877230 */ /* 0x100fe40000004100 */
[C---:B------:R-:W-:Y:S01]  /*65a0*/  FFMA R50, R81.reuse, R131, R50 ;  /* 0x0000008351327223 */ /* 0x040fe20000000032 */
[----:B------:R-:W-:Y:S02]  /*65b0*/  HADD2.F32 R136, -RZ, R136.H1_H1 ;  /* 0x30000088ff887230 */ /* 0x000fe40000004100 */
[C---:B------:R-:W-:Y:S01]  /*65c0*/  FMUL R54, R78.reuse, R58 ;  /* 0x0000003a4e367220 */ /* 0x040fe20000400000 */
        /* <DEDUP_REMOVED lines=16> */
[----:B------:R-:W-:Y:S01]  /*66d0*/  FFMA R63, R81, R140, R63 ;  /* 0x0000008c513f7223 */ /* 0x000fe2000000003f */
[----:B------:R-:W-:Y:S01]  /*66e0*/  FMUL R67, R78, R67 ;  /* 0x000000434e437220 */ /* 0x000fe20000400000 */
[----:B------:R-:W-:Y:S01]  /*66f0*/  F2FP.SATFINITE.E4M3.F32.PACK_AB_MERGE_C R186, R47, R42, RZ ;  /* 0x0000002a2fba723e */ /* 0x000fe200048070ff */
[----:B------:R-:W-:Y:S01]  /*6700*/  FFMA R60, R81, R83, R60 ;  /* 0x00000053513c7223 */ /* 0x000fe2000000003c */
[----:B------:R-:W-:Y:S01]  /*6710*/  F2FP.SATFINITE.E4M3.F32.PACK_AB_MERGE_C R187, R51, R46, RZ ;  /* 0x0000002e33bb723e */ /* 0x000fe200048070ff */
[C---:B------:R-:W-:Y:S01]  /*6720*/  FFMA R61, R81.reuse, R80, R61 ;  /* 0x00000050513d7223 */ /* 0x040fe2000000003d */
[C---:B------:R-:W-:Y:S01]  /*6730*/  FFMA R62, R81.reuse, R85, R62 ;  /* 0x00000055513e7223 */ /* 0x040fe2000000003e */
[----:B------:R-:W-:Y:S01]  /*6740*/  FFMA R67, R81, R82, R67 ;  /* 0x0000005251437223 */ /* 0x000fe20000000043 */
[----:B------:R-:W-:Y:S02]  /*6750*/  F2FP.SATFINITE.E4M3.F32.PACK_AB_MERGE_C R186, R41, R40, R186 ;  /* 0x0000002829ba723e */ /* 0x000fe400048070ba */
[----:B------:R-:W-:Y:S02]  /*6760*/  F2FP.SATFINITE.E4M3.F32.PACK_AB_MERGE_C R187, R45, R44, R187 ;  /* 0x0000002c2dbb723e */ /* 0x000fe400048070bb */
[----:B------:R-:W-:Y:S02]  /*6770*/  F2FP.SATFINITE.E4M3.F32.PACK_AB_MERGE_C R188, R55, R50, RZ ;  /* 0x0000003237bc723e */ /* 0x000fe400048070ff */
[----:B------:R-:W-:Y:S01]  /*6780*/  F2FP.SATFINITE.E4M3.F32.PACK_AB_MERGE_C R189, R59, R54, RZ ;  /* 0x000000363bbd723e */ /* 0x000fe200048070ff */
[----:B------:R1:W-:Y:S01]  /*6790*/  STS.128 [R177+0x2020], R184 ;  /* 0x002020b8b1007388 */ /* 0x0003e20000000c00 */
[----:B------:R-:W-:Y:S02]  /*67a0*/  F2FP.SATFINITE.E4M3.F32.PACK_AB_MERGE_C R190, R63, R58, RZ ;  /* 0x0000003a3fbe723e */ /* 0x000fe400048070ff */
[----:B------:R-:W-:Y:S02]  /*67b0*/  F2FP.SATFINITE.E4M3.F32.PACK_AB_MERGE_C R182, R67, R62, RZ ;  /* 0x0000003e43b6723e */ /* 0x000fe400048070ff */
[----:B------:R-:W-:Y:S02]  /*67c0*/  F2FP.SATFINITE.E4M3.F32.PACK_AB_MERGE_C R188, R49, R48, R188 ;  /* 0x0000003031bc723e */ /* 0x000fe400048070bc */
[----:B------:R-:W-:Y:S02]  /*67d0*/  F2FP.SATFINITE.E4M3.F32.PACK_AB_MERGE_C R189, R53, R52, R189 ;  /* 0x0000003435bd723e */ /* 0x000fe400048070bd */
[----:B------:R-:W-:Y:S02]  /*67e0*/  F2FP.SATFINITE.E4M3.F32.PACK_AB_MERGE_C R190, R57, R56, R190 ;  /* 0x0000003839be723e */ /* 0x000fe400048070be */
[----:B------:R-:W-:Y:S02]  /*67f0*/  F2FP.SATFINITE.E4M3.F32.PACK_AB_MERGE_C R191, R61, R60, R182 ;  /* 0x0000003c3dbf723e */ /* 0x000fe400048070b6 */
[----:B------:R-:W-:Y:S03]  /*6800*/  IADD3 R76, PT, PT, R76, 0x1, RZ ;  /* 0x000000014c4c7810 */ /* 0x000fe60007ffe0ff */
[----:B------:R1:W-:Y:S01]  /*6810*/  STS.128 [R176+0x2030], R188 ;  /* 0x002030bcb0007388 */ /* 0x0003e20000000c00 */
[----:B------:R-:W-:Y:S01]  /*6820*/  @!PT LDS RZ, [RZ] ;  /* 0x00000000fffff984 */ /* 0x000fe20000000800 */
[----:B------:R-:W-:Y:S01]  /*6830*/  @!PT LDS RZ, [RZ] ;  /* 0x00000000fffff984 */ /* 0x000fe20000000800 */
[----:B------:R-:W-:Y:S01]  /*6840*/  @!PT LDS RZ, [RZ] ;  /* 0x00000000fffff984 */ /* 0x000fe20000000800 */
[----:B------:R-:W-:Y:S01]  /*6850*/  @!PT LDS RZ, [RZ] ;  /* 0x00000000fffff984 */ /* 0x000fe20000000800 */
[----:B------:R3:W-:Y:S07]  /*6860*/  MEMBAR.ALL.CTA ;  /* 0x0000000000007992 */ /* 0x0007ee0000008000 */
[----:B---3--:R-:W3:Y:S02]  /*6870*/  FENCE.VIEW.ASYNC.S ;  /* 0x00000000000073c6 */ /* 0x008ee40000000000 */
[----:B---3--:R-:W-:Y:S06]  /*6880*/  BAR.SYNC.DEFER_BLOCKING 0x1, 0x80 ;  /* 0x0042000000007b1d */ /* 0x008fec0000010000 */
[----:B------:R-:W-:Y:S05]  /*6890*/  @P0 BRA `(.L_x_96) ;  /* 0x0000000000340947 */ /* 0x000fea0003800000 */
[----:B------:R-:W-:Y:S01]  /*68a0*/  UIADD3 UR12, UPT, UPT, UR43, 0x2200, URZ ;  /* 0x000022002b0c7890 */ /* 0x000fe2000fffe0ff */
[----:B------:R-:W-:Y:S01]  /*68b0*/  R2UR UR9, R155 ;  /* 0x000000009b0972ca */ /* 0x000fe200000e0000 */
[----:B------:R-:W-:Y:S01]  /*68c0*/  UIADD3 UR10, UP0, UPT, UR46, 0x680, URZ ;  /* 0x000006802e0a7890 */ /* 0x000fe2000ff1e0ff */
[----:B------:R-:W-:Y:S01]  /*68d0*/  R2UR UR8, R165 ;  /* 0x00000000a50872ca */ /* 0x000fe200000e0000 */
[----:B------:R-:W-:Y:S02]  /*68e0*/  UMOV UR7, UR36 ;  /* 0x0000002400077c82 */ /* 0x000fe40008000000 */
[----:B------:R-:W-:Y:S01]  /*68f0*/  IMAD.U32 R179, RZ, RZ, UR12 ;  /* 0x0000000cffb37e24 */ /* 0x000fe2000f8e00ff */
[----:B------:R-:W-:Y:S04]  /*6900*/  UIADD3.X UR11, UPT, UPT, URZ, UR47, URZ, UP0, !UPT ;  /* 0x0000002fff0b7290 */ /* 0x000fe800087fe4ff */
[----:B------:R-:W-:Y:S03]  /*6910*/  R2UR UR4, R179 ;  /* 0x00000000b30472ca */ /* 0x000fe600000e0000 */
[----:B------:R-:W-:Y:S02]  /*6920*/  USHF.L.U32 UR5, UR9, 0x6, URZ ;  /* 0x0000000609057899 */ /* 0x000fe400080006ff */
[----:B------:R-:W-:Y:S09]  /*6930*/  USHF.L.U32 UR6, UR8, 0x7, URZ ;  /* 0x0000000708067899 */ /* 0x000ff200080006ff */
[----:B------:R3:W-:Y:S01]  /*6940*/  UTMASTG.3D [UR4], [UR10] ;  /* 0x000000040a0073b5 */ /* 0x0007e20008010000 */
[----:B------:R0:W-:Y:S01]  /*6950*/  UTMACMDFLUSH ;  /* 0x00000000000079b7 */ /* 0x0001e20000000000 */
[----:B---3--:R-:W-:Y:S04]  /*6960*/  DEPBAR.LE SB0, 0x0 ;  /* 0x000080000000791a */ /* 0x008fe80000000000 */
.L_x_96:
[----:B------:R-:W-:Y:S05]  /*6970*/  BSYNC.RECONVERGENT B0 ;  /* 0x0000000000007941 */ /* 0x000fea0003800200 */
.L_x_95:
[----:B------:R-:W-:Y:S01]  /*6980*/  BAR.SYNC.DEFER_BLOCKING 0x1, 0x80 ;  /* 0x0042000000007b1d */ /* 0x000fe20000010000 */
[----:B------:R-:W-:Y:S01]  /*6990*/  ISETP.NE.AND P2, PT, R180, RZ, PT ;  /* 0x000000ffb400720c */ /* 0x000fe20003f45270 */
[----:B------:R-:W-:Y:S01]  /*69a0*/  IMAD.IADD R155, R75, 0x1, R143 ;  /* 0x000000014b9b7824 */ /* 0x000fe200078e028f */
[----:B------:R-:W-:Y:S01]  /*69b0*/  ISETP.NE.AND P0, PT, R181, 0x2, PT ;  /* 0x00000002b500780c */ /* 0x000fe20003f05270 */
[----:B------:R-:W-:Y:S01]  /*69c0*/  IMAD.IADD R165, R77, 0x1, R154 ;  /* 0x000000014da57824 */ /* 0x000fe200078e029a */
[----:B------:R-:W-:Y:S02]  /*69d0*/  ISETP.NE.AND P1, PT, R76, 0x4, PT ;  /* 0x000000044c00780c */ /* 0x000fe40003f25270 */
[----:B------:R-:W-:Y:S02]  /*69e0*/  SEL R3, RZ, 0x1, P0 ;  /* 0x00000001ff037807 */ /* 0x000fe40000000000 */
[----:B------:R-:W-:Y:S02]  /*69f0*/  SEL R0, RZ, 0x1, P1 ;  /* 0x00000001ff007807 */ /* 0x000fe40000800000 */
[----:B------:R-:W-:Y:S02]  /*6a00*/  LOP3.LUT R174, R174, R3, RZ, 0x3c, !PT ;  /* 0x00000003aeae7212 */ /* 0x000fe400078e3cff */
[----:B------:R-:W-:Y:S02]  /*6a10*/  LOP3.LUT R175, R175, R0, RZ, 0x3c, !PT ;  /* 0x00000000afaf7212 */ /* 0x000fe400078e3cff */
[----:B------:R-:W-:Y:S02]  /*6a20*/  @P2 R2UR UR36, R171 ;  /* 0x00000000ab2422ca */ /* 0x000fe400000e0000 */
[----:B------:R-:W-:Y:S02]  /*6a30*/  SEL R181, R181, RZ, P0 ;  /* 0x000000ffb5b57207 */ /* 0x000fe40000000000 */
[----:B------:R-:W-:Y:S01]  /*6a40*/  SEL R76, R76, RZ, P1 ;  /* 0x000000ff4c4c7207 */ /* 0x000fe20000800000 */
[----:B------:R-:W-:Y:S10]  /*6a50*/  @P2 BRA `(.L_x_97) ;  /* 0xffffffdc00702947 */ /* 0x000ff4000383ffff */
[----:B------:R-:W-:Y:S05]  /*6a60*/  EXIT ;  /* 0x000000000000794d */ /* 0x000fea0003800000 */
.L_x_19:
[----:B--2---:R2:W1:Y:S02]  /*6a70*/  SYNCS.PHASECHK.TRANS64.TRYWAIT P0, [R3+URZ+0x100], R2 ;  /* 0x00010002030075a7 */ /* 0x00446400080011ff */
[----:B-1----:R-:W-:Y:S05]  /*6a80*/  @!P0 NANOSLEEP.SYNCS 0x989680 ;  /* 0x009896800000895d */ /* 0x002fea0003900000 */
[----:B------:R-:W1:Y:S02]  /*6a90*/  @!P0 SYNCS.PHASECHK.TRANS64 P0, [R3+URZ+0x100], R2 ;  /* 0x00010002030085a7 */ /* 0x000e6400080010ff */
[----:B-1----:R-:W-:Y:S05]  /*6aa0*/  @!P0 BRA `(.L_x_19) ;  /* 0xfffffffc00f08947 */ /* 0x002fea000383ffff */
[----:B------:R-:W-:Y:S05]  /*6ab0*/  BRA `(.L_x_98) ;  /* 0xffffffa800c87947 */ /* 0x000fea000383ffff */
.L_x_22:
[----:B-1----:R-:W-:-:S07]  /*6ac0*/  MOV R2, UR33 ;  /* 0x0000002100027c02 */ /* 0x002fce0008000f00 */
.L_x_99:
[----:B-1----:R1:W2:Y:S02]  /*6ad0*/  SYNCS.PHASECHK.TRANS64.TRYWAIT P0, [R2+URZ+0x38], R5 ;  /* 0x00003805020075a7 */ /* 0x0022a400080011ff */
[----:B--2---:R-:W-:Y:S05]  /*6ae0*/  @!P0 NANOSLEEP.SYNCS 0x989680 ;  /* 0x009896800000895d */ /* 0x004fea0003900000 */
[----:B------:R-:W2:Y:S02]  /*6af0*/  @!P0 SYNCS.PHASECHK.TRANS64 P0, [R2+URZ+0x38], R5 ;  /* 0x00003805020085a7 */ /* 0x000ea400080010ff */
[----:B--2---:R-:W-:Y:S05]  /*6b00*/  @!P0 BRA `(.L_x_99) ;  /* 0xfffffffc00f08947 */ /* 0x004fea000383ffff */
[----:B------:R-:W-:Y:S05]  /*6b10*/  BRA `(.L_x_21) ;  /* 0xffffffac00187947 */ /* 0x000fea000383ffff */
.L_x_28:
[----:B-1----:R-:W-:-:S07]  /*6b20*/  MOV R2, UR17 ;  /* 0x0000001100027c02 */ /* 0x002fce0008000f00 */
.L_x_100:
[----:B-1----:R1:W2:Y:S02]  /*6b30*/  SYNCS.PHASECHK.TRANS64.TRYWAIT P0, [R2+URZ+0x38], R5 ;  /* 0x00003805020075a7 */ /* 0x0022a400080011ff */
[----:B--2---:R-:W-:Y:S05]  /*6b40*/  @!P0 NANOSLEEP.SYNCS 0x989680 ;  /* 0x009896800000895d */ /* 0x004fea0003900000 */
[----:B------:R-:W2:Y:S02]  /*6b50*/  @!P0 SYNCS.PHASECHK.TRANS64 P0, [R2+URZ+0x38], R5 ;  /* 0x00003805020085a7 */ /* 0x000ea400080010ff */
[----:B--2---:R-:W-:Y:S05]  /*6b60*/  @!P0 BRA `(.L_x_100) ;  /* 0xfffffffc00f08947 */ /* 0x004fea000383ffff */
[----:B------:R-:W-:Y:S05]  /*6b70*/  BRA `(.L_x_27) ;  /* 0xffffffac00c07947 */ /* 0x000fea000383ffff */
.L_x_32:
[----:B-1----:R1:W2:Y:S02]  /*6b80*/  SYNCS.PHASECHK.TRANS64.TRYWAIT P0, [R2+URZ+0x90], R3 ;  /* 0x00009003020075a7 */ /* 0x0022a400080011ff */
[----:B--2---:R-:W-:Y:S05]  /*6b90*/  @!P0 NANOSLEEP.SYNCS 0x989680 ;  /* 0x009896800000895d */ /* 0x004fea0003900000 */
[----:B------:R-:W2:Y:S02]  /*6ba0*/  @!P0 SYNCS.PHASECHK.TRANS64 P0, [R2+URZ+0x90], R3 ;  /* 0x00009003020085a7 */ /* 0x000ea400080010ff */
[----:B--2---:R-:W-:Y:S05]  /*6bb0*/  @!P0 BRA `(.L_x_32) ;  /* 0xfffffffc00f08947 */ /* 0x004fea000383ffff */
[----:B------:R-:W-:Y:S05]  /*6bc0*/  BRA `(.L_x_101) ;  /* 0xffffffb000507947 */ /* 0x000fea000383ffff */
.L_x_36:
[----:B----4-:R-:W-:-:S07]  /*6bd0*/  MOV R0, UR5 ;  /* 0x0000000500007c02 */ /* 0x010fce0008000f00 */
.L_x_102:
[----:B-1----:R1:W2:Y:S02]  /*6be0*/  SYNCS.PHASECHK.TRANS64.TRYWAIT P0, [R0+URZ], R3 ;  /* 0x00000003000075a7 */ /* 0x0022a400080011ff */
[----:B--2---:R-:W-:Y:S05]  /*6bf0*/  @!P0 NANOSLEEP.SYNCS 0x989680 ;  /* 0x009896800000895d */ /* 0x004fea0003900000 */
[----:B------:R-:W2:Y:S02]  /*6c00*/  @!P0 SYNCS.PHASECHK.TRANS64 P0, [R0+URZ], R3 ;  /* 0x00000003000085a7 */ /* 0x000ea400080010ff */
[----:B--2---:R-:W-:Y:S05]  /*6c10*/  @!P0 BRA `(.L_x_102) ;  /* 0xfffffffc00f08947 */ /* 0x004fea000383ffff */
[----:B------:R-:W-:Y:S05]  /*6c20*/  BRA `(.L_x_103) ;  /* 0xffffffb400c07947 */ /* 0x000fea000383ffff */
.L_x_37:
[----:B----4-:R-:W-:-:S07]  /*6c30*/  MOV R0, UR5 ;  /* 0x0000000500007c02 */ /* 0x010fce0008000f00 */
.L_x_104:
[----:B-1----:R1:W2:Y:S02]  /*6c40*/  SYNCS.PHASECHK.TRANS64.TRYWAIT P0, [R0+URZ], R3 ;  /* 0x00000003000075a7 */ /* 0x0022a400080011ff */
[----:B--2---:R-:W-:Y:S05]  /*6c50*/  @!P0 NANOSLEEP.SYNCS 0x989680 ;  /* 0x009896800000895d */ /* 0x004fea0003900000 */
[----:B------:R-:W2:Y:S02]  /*6c60*/  @!P0 SYNCS.PHASECHK.TRANS64 P0, [R0+URZ], R3 ;  /* 0x00000003000085a7 */ /* 0x000ea400080010ff */
[----:B--2---:R-:W-:Y:S05]  /*6c70*/  @!P0 BRA `(.L_x_104) ;  /* 0xfffffffc00f08947 */ /* 0x004fea000383ffff */
[----:B------:R-:W-:Y:S05]  /*6c80*/  BRA `(.L_x_105) ;  /* 0xffffffb400cc7947 */ /* 0x000fea000383ffff */
.L_x_38:
[----:B----4-:R-:W-:-:S07]  /*6c90*/  MOV R0, UR5 ;  /* 0x0000000500007c02 */ /* 0x010fce0008000f00 */
.L_x_106:
[----:B-1----:R1:W2:Y:S02]  /*6ca0*/  SYNCS.PHASECHK.TRANS64.TRYWAIT P0, [R0+URZ], R3 ;  /* 0x00000003000075a7 */ /* 0x0022a400080011ff */
[----:B--2---:R-:W-:Y:S05]  /*6cb0*/  @!P0 NANOSLEEP.SYNCS 0x989680 ;  /* 0x009896800000895d */ /* 0x004fea0003900000 */
[----:B------:R-:W2:Y:S02]  /*6cc0*/  @!P0 SYNCS.PHASECHK.TRANS64 P0, [R0+URZ], R3 ;  /* 0x00000003000085a7 */ /* 0x000ea400080010ff */
[----:B--2---:R-:W-:Y:S05]  /*6cd0*/  @!P0 BRA `(.L_x_106) ;  /* 0xfffffffc00f08947 */ /* 0x004fea000383ffff */
[----:B------:R-:W-:Y:S05]  /*6ce0*/  BRA `(.L_x_107) ;  /* 0xffffffb400d87947 */ /* 0x000fea000383ffff */
.L_x_39:
[----:B----4-:R-:W-:-:S07]  /*6cf0*/  MOV R0, UR5 ;  /* 0x0000000500007c02 */ /* 0x010fce0008000f00 */
.L_x_108:
[----:B-1----:R1:W2:Y:S02]  /*6d00*/  SYNCS.PHASECHK.TRANS64.TRYWAIT P0, [R0+URZ], R3 ;  /* 0x00000003000075a7 */ /* 0x0022a400080011ff */
[----:B--2---:R-:W-:Y:S05]  /*6d10*/  @!P0 NANOSLEEP.SYNCS 0x989680 ;  /* 0x009896800000895d */ /* 0x004fea0003900000 */
[----:B------:R-:W2:Y:S02]  /*6d20*/  @!P0 SYNCS.PHASECHK.TRANS64 P0, [R0+URZ], R3 ;  /* 0x00000003000085a7 */ /* 0x000ea400080010ff */
[----:B--2---:R-:W-:Y:S05]  /*6d30*/  @!P0 BRA `(.L_x_108) ;  /* 0xfffffffc00f08947 */ /* 0x004fea000383ffff */
[----:B------:R-:W-:Y:S05]  /*6d40*/  BRA `(.L_x_109) ;  /* 0xffffffb400e47947 */ /* 0x000fea000383ffff */
.L_x_40:
[----:B----4-:R-:W-:-:S07]  /*6d50*/  MOV R0, UR5 ;  /* 0x0000000500007c02 */ /* 0x010fce0008000f00 */
.L_x_110:
[----:B-1----:R1:W2:Y:S02]  /*6d60*/  SYNCS.PHASECHK.TRANS64.TRYWAIT P0, [R0+URZ], R3 ;  /* 0x00000003000075a7 */ /* 0x0022a400080011ff */
[----:B--2---:R-:W-:Y:S05]  /*6d70*/  @!P0 NANOSLEEP.SYNCS 0x989680 ;  /* 0x009896800000895d */ /* 0x004fea0003900000 */
[----:B------:R-:W2:Y:S02]  /*6d80*/  @!P0 SYNCS.PHASECHK.TRANS64 P0, [R0+URZ], R3 ;  /* 0x00000003000085a7 */ /* 0x000ea400080010ff */
[----:B--2---:R-:W-:Y:S05]  /*6d90*/  @!P0 BRA `(.L_x_110) ;  /* 0xfffffffc00f08947 */ /* 0x004fea000383ffff */
[----:B------:R-:W-:Y:S05]  /*6da0*/  BRA `(.L_x_111) ;  /* 0xffffffb400f07947 */ /* 0x000fea000383ffff */
.L_x_41:
[----:B----4-:R-:W-:-:S07]  /*6db0*/  MOV R0, UR5 ;  /* 0x0000000500007c02 */ /* 0x010fce0008000f00 */
.L_x_112:
[----:B-1----:R1:W2:Y:S02]  /*6dc0*/  SYNCS.PHASECHK.TRANS64.TRYWAIT P0, [R0+URZ], R3 ;  /* 0x00000003000075a7 */ /* 0x0022a400080011ff */
[----:B--2---:R-:W-:Y:S05]  /*6dd0*/  @!P0 NANOSLEEP.SYNCS 0x989680 ;  /* 0x009896800000895d */ /* 0x004fea0003900000 */
[----:B------:R-:W2:Y:S02]  /*6de0*/  @!P0 SYNCS.PHASECHK.TRANS64 P0, [R0+URZ], R3 ;  /* 0x00000003000085a7 */ /* 0x000ea400080010ff */
[----:B--2---:R-:W-:Y:S05]  /*6df0*/  @!P0 BRA `(.L_x_112) ;  /* 0xfffffffc00f08947 */ /* 0x004fea000383ffff */
[----:B------:R-:W-:Y:S05]  /*6e00*/  BRA `(.L_x_113) ;  /* 0xffffffb400fc7947 */ /* 0x000fea000383ffff */
.L_x_44:
[----:B-1----:R1:W2:Y:S02]  /*6e10*/  SYNCS.PHASECHK.TRANS64.TRYWAIT P0, [R0+URZ+0xf0], R5 ;  /* 0x0000f005000075a7 */ /* 0x0022a400080011ff */
[----:B--2---:R-:W-:Y:S05]  /*6e20*/  @!P0 NANOSLEEP.SYNCS 0x989680 ;  /* 0x009896800000895d */ /* 0x004fea0003900000 */
[----:B------:R-:W2:Y:S02]  /*6e30*/  @!P0 SYNCS.PHASECHK.TRANS64 P0, [R0+URZ+0xf0], R5 ;  /* 0x0000f005000085a7 */ /* 0x000ea400080010ff */
[----:B--2---:R-:W-:Y:S05]  /*6e40*/  @!P0 BRA `(.L_x_44) ;  /* 0xfffffffc00f08947 */ /* 0x004fea000383ffff */
[----:B------:R-:W-:Y:S05]  /*6e50*/  BRA `(.L_x_114) ;  /* 0xffffffb800587947 */ /* 0x000fea000383ffff */
.L_x_45:
[----:B------:R-:W-:-:S07]  /*6e60*/  MOV R0, UR5 ;  /* 0x0000000500007c02 */ /* 0x000fce0008000f00 */
.L_x_115:
[----:B-1----:R1:W2:Y:S02]  /*6e70*/  SYNCS.PHASECHK.TRANS64.TRYWAIT P0, [R0+URZ+0xa0], R5 ;  /* 0x0000a005000075a7 */ /* 0x0022a400080011ff */
[----:B--2---:R-:W-:Y:S05]  /*6e80*/  @!P0 NANOSLEEP.SYNCS 0x989680 ;  /* 0x009896800000895d */ /* 0x004fea0003900000 */
[----:B------:R-:W2:Y:S02]  /*6e90*/  @!P0 SYNCS.PHASECHK.TRANS64 P0, [R0+URZ+0xa0], R5 ;  /* 0x0000a005000085a7 */ /* 0x000ea400080010ff */
[----:B--2---:R-:W-:Y:S05]  /*6ea0*/  @!P0 BRA `(.L_x_115) ;  /* 0xfffffffc00f08947 */ /* 0x004fea000383ffff */
[----:B------:R-:W-:Y:S05]  /*6eb0*/  BRA `(.L_x_116) ;  /* 0xffffffb800687947 */ /* 0x000fea000383ffff */
.L_x_46:
[----:B-1----:R1:W2:Y:S02]  /*6ec0*/  SYNCS.PHASECHK.TRANS64.TRYWAIT P1, [R0+URZ+0x90], R5 ;  /* 0x00009005000075a7 */ /* 0x0022a400080211ff */
[----:B--2---:R-:W-:Y:S05]  /*6ed0*/  @!P1 NANOSLEEP.SYNCS 0x989680 ;  /* 0x009896800000995d */ /* 0x004fea0003900000 */
[----:B------:R-:W2:Y:S02]  /*6ee0*/  @!P1 SYNCS.PHASECHK.TRANS64 P1, [R0+URZ+0x90], R5 ;  /* 0x00009005000095a7 */ /* 0x000ea400080210ff */
[----:B--2---:R-:W-:Y:S05]  /*6ef0*/  @!P1 BRA `(.L_x_46) ;  /* 0xfffffffc00f09947 */ /* 0x004fea000383ffff */
[----:B------:R-:W-:Y:S05]  /*6f00*/  BRA `(.L_x_117) ;  /* 0xffffffb800987947 */ /* 0x000fea000383ffff */
.L_x_49:
[----:B------:R-:W-:-:S07]  /*6f10*/  MOV R0, UR5 ;  /* 0x0000000500007c02 */ /* 0x000fce0008000f00 */
.L_x_118:
[----:B-1----:R1:W2:Y:S02]  /*6f20*/  SYNCS.PHASECHK.TRANS64.TRYWAIT P0, [R0+URZ+0xa0], R3 ;  /* 0x0000a003000075a7 */ /* 0x0022a400080011ff */
[----:B--2---:R-:W-:Y:S05]  /*6f30*/  @!P0 NANOSLEEP.SYNCS 0x989680 ;  /* 0x009896800000895d */ /* 0x004fea0003900000 */
[----:B------:R-:W2:Y:S02]  /*6f40*/  @!P0 SYNCS.PHASECHK.TRANS64 P0, [R0+URZ+0xa0], R3 ;  /* 0x0000a003000085a7 */ /* 0x000ea400080010ff */
[----:B--2---:R-:W-:Y:S05]  /*6f50*/  @!P0 BRA `(.L_x_118) ;  /* 0xfffffffc00f08947 */ /* 0x004fea000383ffff */
[----:B------:R-:W-:Y:S05]  /*6f60*/  BRA `(.L_x_48) ;  /* 0xffffffb800ec7947 */ /* 0x000fea000383ffff */
.L_x_56:
[----:B-1----:R1:W2:Y:S02]  /*6f70*/  SYNCS.PHASECHK.TRANS64.TRYWAIT P1, [R0+URZ+0x90], R5 ;  /* 0x00009005000075a7 */ /* 0x0022a400080211ff */
[----:B--2---:R-:W-:Y:S05]  /*6f80*/  @!P1 NANOSLEEP.SYNCS 0x989680 ;  /* 0x009896800000995d */ /* 0x004fea0003900000 */
[----:B------:R-:W2:Y:S02]  /*6f90*/  @!P1 SYNCS.PHASECHK.TRANS64 P1, [R0+URZ+0x90], R5 ;  /* 0x00009005000095a7 */ /* 0x000ea400080210ff */
[----:B--2---:R-:W-:Y:S05]  /*6fa0*/  @!P1 BRA `(.L_x_56) ;  /* 0xfffffffc00f09947 */ /* 0x004fea000383ffff */
[----:B------:R-:W-:Y:S05]  /*6fb0*/  BRA `(.L_x_119) ;  /* 0xffffffc0004c7947 */ /* 0x000fea000383ffff */
.L_x_57:
[----:B------:R-:W-:-:S07]  /*6fc0*/  MOV R3, UR8 ;  /* 0x0000000800037c02 */ /* 0x000fce0008000f00 */
.L_x_120:
[----:B-1----:R1:W2:Y:S02]  /*6fd0*/  SYNCS.PHASECHK.TRANS64.TRYWAIT P0, [R3+URZ+0xd0], R0 ;  /* 0x0000d000030075a7 */ /* 0x0022a400080011ff */
[----:B--2---:R-:W-:Y:S05]  /*6fe0*/  @!P0 NANOSLEEP.SYNCS 0x989680 ;  /* 0x009896800000895d */ /* 0x004fea0003900000 */
[----:B------:R-:W2:Y:S02]  /*6ff0*/  @!P0 SYNCS.PHASECHK.TRANS64 P0, [R3+URZ+0xd0], R0 ;  /* 0x0000d000030085a7 */ /* 0x000ea400080010ff */
[----:B--2---:R-:W-:Y:S05]  /*7000*/  @!P0 BRA `(.L_x_120) ;  /* 0xfffffffc00f08947 */ /* 0x004fea000383ffff */
[----:B------:R-:W-:Y:S05]  /*7010*/  BRA `(.L_x_121) ;  /* 0xffffffc000847947 */ /* 0x000fea000383ffff */
.L_x_60:
[----:B------:R-:W-:Y:S07]  /*7020*/  MOV R0, UR7 ;  /* 0x0000000700007c02 */ /* 0x000fee0008000f00 */
.L_x_122:
[----:B-1----:R1:W2:Y:S02]  /*7030*/  SYNCS.PHASECHK.TRANS64.TRYWAIT P0, [R0+URZ], R3 ;  /* 0x00000003000075a7 */ /* 0x0022a400080011ff */
[----:B--2---:R-:W-:Y:S05]  /*7040*/  @!P0 NANOSLEEP.SYNCS 0x989680 ;  /* 0x009896800000895d */ /* 0x004fea0003900000 */
[----:B------:R-:W2:Y:S02]  /*7050*/  @!P0 SYNCS.PHASECHK.TRANS64 P0, [R0+URZ], R3 ;  /* 0x00000003000085a7 */ /* 0x000ea400080010ff */
[----:B--2---:R-:W-:Y:S05]  /*7060*/  @!P0 BRA `(.L_x_122) ;  /* 0xfffffffc00f08947 */ /* 0x004fea000383ffff */
[----:B------:R-:W-:Y:S05]  /*7070*/  BRA `(.L_x_59) ;  /* 0xffffffc000a07947 */ /* 0x000fea000383ffff */
.L_x_63:
[----:B------:R-:W-:-:S07]  /*7080*/  MOV R0, UR5 ;  /* 0x0000000500007c02 */ /* 0x000fce0008000f00 */
.L_x_123:
[----:B--2---:R2:W3:Y:S02]  /*7090*/  SYNCS.PHASECHK.TRANS64.TRYWAIT P0, [R0+URZ], R3 ;  /* 0x00000003000075a7 */ /* 0x0044e400080011ff */
[----:B---3--:R-:W-:Y:S05]  /*70a0*/  @!P0 NANOSLEEP.SYNCS 0x989680 ;  /* 0x009896800000895d */ /* 0x008fea0003900000 */
[----:B------:R-:W3:Y:S02]  /*70b0*/  @!P0 SYNCS.PHASECHK.TRANS64 P0, [R0+URZ], R3 ;  /* 0x00000003000085a7 */ /* 0x000ee400080010ff */
[----:B---3--:R-:W-:Y:S05]  /*70c0*/  @!P0 BRA `(.L_x_123) ;  /* 0xfffffffc00f08947 */ /* 0x008fea000383ffff */
[----:B------:R-:W-:Y:S05]  /*70d0*/  BRA `(.L_x_124) ;  /* 0xffffffc400547947 */ /* 0x000fea000383ffff */
.L_x_64:
[----:B------:R-:W-:-:S07]  /*70e0*/  MOV R0, UR5 ;  /* 0x0000000500007c02 */ /* 0x000fce0008000f00 */
.L_x_125:
[----:B-1----:R1:W2:Y:S02]  /*70f0*/  SYNCS.PHASECHK.TRANS64.TRYWAIT P0, [R0+URZ], R3 ;  /* 0x00000003000075a7 */ /* 0x0022a400080011ff */
[----:B--2---:R-:W-:Y:S05]  /*7100*/  @!P0 NANOSLEEP.SYNCS 0x989680 ;  /* 0x009896800000895d */ /* 0x004fea0003900000 */
[----:B------:R-:W2:Y:S02]  /*7110*/  @!P0 SYNCS.PHASECHK.TRANS64 P0, [R0+URZ], R3 ;  /* 0x00000003000085a7 */ /* 0x000ea400080010ff */
[----:B--2---:R-:W-:Y:S05]  /*7120*/  @!P0 BRA `(.L_x_125) ;  /* 0xfffffffc00f08947 */ /* 0x004fea000383ffff */
[----:B------:R-:W-:Y:S05]  /*7130*/  BRA `(.L_x_126) ;  /* 0xffffffc400607947 */ /* 0x000fea000383ffff */
.L_x_65:
[----:B------:R-:W-:-:S07]  /*7140*/  MOV R0, UR5 ;  /* 0x0000000500007c02 */ /* 0x000fce0008000f00 */
.L_x_127:
[----:B-1----:R1:W2:Y:S02]  /*7150*/  SYNCS.PHASECHK.TRANS64.TRYWAIT P0, [R0+URZ], R3 ;  /* 0x00000003000075a7 */ /* 0x0022a400080011ff */
[----:B--2---:R-:W-:Y:S05]  /*7160*/  @!P0 NANOSLEEP.SYNCS 0x989680 ;  /* 0x009896800000895d */ /* 0x004fea0003900000 */
[----:B------:R-:W2:Y:S02]  /*7170*/  @!P0 SYNCS.PHASECHK.TRANS64 P0, [R0+URZ], R3 ;  /* 0x00000003000085a7 */ /* 0x000ea400080010ff */
[----:B--2---:R-:W-:Y:S05]  /*7180*/  @!P0 BRA `(.L_x_127) ;  /* 0xfffffffc00f08947 */ /* 0x004fea000383ffff */
[----:B------:R-:W-:Y:S05]  /*7190*/  BRA `(.L_x_128) ;  /* 0xffffffc4006c7947 */ /* 0x000fea000383ffff */
.L_x_66:
[----:B------:R-:W-:-:S07]  /*71a0*/  MOV R0, UR7 ;  /* 0x0000000700007c02 */ /* 0x000fce0008000f00 */
.L_x_129:
[----:B-1----:R1:W2:Y:S02]  /*71b0*/  SYNCS.PHASECHK.TRANS64.TRYWAIT P0, [R0+URZ], R3 ;  /* 0x00000003000075a7 */ /* 0x0022a400080011ff */
[----:B--2---:R-:W-:Y:S05]  /*71c0*/  @!P0 NANOSLEEP.SYNCS 0x989680 ;  /* 0x009896800000895d */ /* 0x004fea0003900000 */
[----:B------:R-:W2:Y:S02]  /*71d0*/  @!P0 SYNCS.PHASECHK.TRANS64 P0, [R0+URZ], R3 ;  /* 0x00000003000085a7 */ /* 0x000ea400080010ff */
[----:B--2---:R-:W-:Y:S05]  /*71e0*/  @!P0 BRA `(.L_x_129) ;  /* 0xfffffffc00f08947 */ /* 0x004fea000383ffff */
[----:B------:R-:W-:Y:S05]  /*71f0*/  BRA `(.L_x_130) ;  /* 0xffffffc400787947 */ /* 0x000fea000383ffff */
.L_x_71:
[----:B---3--:R3:W1:Y:S02]  /*7200*/  SYNCS.PHASECHK.TRANS64.TRYWAIT P0, [R0+URZ+0x90], R3 ;  /* 0x00009003000075a7 */ /* 0x00866400080011ff */
[----:B-1----:R-:W-:Y:S05]  /*7210*/  @!P0 NANOSLEEP.SYNCS 0x989680 ;  /* 0x009896800000895d */ /* 0x002fea0003900000 */
[----:B------:R-:W1:Y:S02]  /*7220*/  @!P0 SYNCS.PHASECHK.TRANS64 P0, [R0+URZ+0x90], R3 ;  /* 0x00009003000085a7 */ /* 0x000e6400080010ff */
[----:B-1----:R-:W-:Y:S05]  /*7230*/  @!P0 BRA `(.L_x_71) ;  /* 0xfffffffc00f08947 */ /* 0x002fea000383ffff */
[----:B------:R-:W-:Y:S05]  /*7240*/  BRA `(.L_x_131) ;  /* 0xffffffc800747947 */ /* 0x000fea000383ffff */
.L_x_74:
[----:B------:R-:W-:Y:S07]  /*7250*/  MOV R0, UR6 ;  /* 0x0000000600007c02 */ /* 0x000fee0008000f00 */
.L_x_132:
[----:B-1----:R1:W3:Y:S02]  /*7260*/  SYNCS.PHASECHK.TRANS64.TRYWAIT P0, [R0+URZ+0x88], R3 ;  /* 0x00008803000075a7 */ /* 0x0022e400080011ff */
[----:B---3--:R-:W-:Y:S05]  /*7270*/  @!P0 NANOSLEEP.SYNCS 0x989680 ;  /* 0x009896800000895d */ /* 0x008fea0003900000 */
[----:B------:R-:W3:Y:S02]  /*7280*/  @!P0 SYNCS.PHASECHK.TRANS64 P0, [R0+URZ+0x88], R3 ;  /* 0x00008803000085a7 */ /* 0x000ee400080010ff */
[----:B---3--:R-:W-:Y:S05]  /*7290*/  @!P0 BRA `(.L_x_132) ;  /* 0xfffffffc00f08947 */ /* 0x008fea000383ffff */
[----:B------:R-:W-:Y:S05]  /*72a0*/  BRA `(.L_x_73) ;  /* 0xffffffcc00607947 */ /* 0x000fea000383ffff */
.L_x_77:
[----:B------:R-:W-:Y:S07]  /*72b0*/  MOV R3, UR6 ;  /* 0x0000000600037c02 */ /* 0x000fee0008000f00 */
.L_x_133:
[----:B-1----:R1:W2:Y:S02]  /*72c0*/  SYNCS.PHASECHK.TRANS64.TRYWAIT P2, [R3+URZ+0x78], R26 ;  /* 0x0000781a030075a7 */ /* 0x0022a400080411ff */
[----:B--2---:R-:W-:Y:S05]  /*72d0*/  @!P2 NANOSLEEP.SYNCS 0x989680 ;  /* 0x009896800000a95d */ /* 0x004fea0003900000 */
[----:B------:R-:W2:Y:S02]  /*72e0*/  @!P2 SYNCS.PHASECHK.TRANS64 P2, [R3+URZ+0x78], R26 ;  /* 0x0000781a0300a5a7 */ /* 0x000ea400080410ff */
[----:B--2---:R-:W-:Y:S05]  /*72f0*/  @!P2 BRA `(.L_x_133) ;  /* 0xfffffffc00f0a947 */ /* 0x004fea000383ffff */
[----:B------:R-:W-:Y:S05]  /*7300*/  BRA `(.L_x_134) ;  /* 0xffffffcc00f47947 */ /* 0x000fea000383ffff */
.L_x_80:
[----:B--2---:R2:W4:Y:S02]  /*7310*/  SYNCS.PHASECHK.TRANS64.TRYWAIT P0, [R0+URZ+0x90], R3 ;  /* 0x00009003000075a7 */ /* 0x00452400080011ff */
[----:B----4-:R-:W-:Y:S05]  /*7320*/  @!P0 NANOSLEEP.SYNCS 0x989680 ;  /* 0x009896800000895d */ /* 0x010fea0003900000 */
[----:B------:R-:W4:Y:S02]  /*7330*/  @!P0 SYNCS.PHASECHK.TRANS64 P0, [R0+URZ+0x90], R3 ;  /* 0x00009003000085a7 */ /* 0x000f2400080010ff */
[----:B----4-:R-:W-:Y:S05]  /*7340*/  @!P0 BRA `(.L_x_80) ;  /* 0xfffffffc00f08947 */ /* 0x010fea000383ffff */
[----:B------:R-:W-:Y:S05]  /*7350*/  BRA `(.L_x_135) ;  /* 0xffffffd400447947 */ /* 0x000fea000383ffff */
.L_x_91:
[----:B-1----:R-:W-:Y:S04]  /*7360*/  MOV R0, UR43 ;  /* 0x0000002b00007c02 */ /* 0x002fe80008000f00 */
[----:B------:R1:W2:Y:S03]  /*7370*/  SYNCS.PHASECHK.TRANS64.TRYWAIT P1, [R0+URZ+0x70], R3 ;  /* 0x00007003000075a7 */ /* 0x0002a600080211ff */
[----:B--2---:R-:W-:Y:S05]  /*7380*/  @!P1 NANOSLEEP.SYNCS 0x989680 ;  /* 0x009896800000995d */ /* 0x004fea0003900000 */
[----:B------:R-:W2:Y:S02]  /*7390*/  @!P1 SYNCS.PHASECHK.TRANS64 P1, [R0+URZ+0x70], R3 ;  /* 0x00007003000095a7 */ /* 0x000ea400080210ff */
[----:B--2---:R-:W-:Y:S05]  /*73a0*/  @!P1 BRA `(.L_x_91) ;  /* 0xfffffffc00ec9947 */ /* 0x004fea000383ffff */
[----:B------:R-:W-:Y:S05]  /*73b0*/  BRA `(.L_x_90) ;  /* 0xffffffe000407947 */ /* 0x000fea000383ffff */
.L_x_93:
[----:B------:R1:W1:Y:S02]  /*73c0*/  SYNCS.PHASECHK.TRANS64.TRYWAIT P1, [R156+URZ+0xb0], R5 ;  /* 0x0000b0059c0075a7 */ /* 0x00026400080211ff */
[----:B-1----:R-:W-:Y:S05]  /*73d0*/  @!P1 NANOSLEEP.SYNCS 0x989680 ;  /* 0x009896800000995d */ /* 0x002fea0003900000 */
[----:B------:R-:W1:Y:S02]  /*73e0*/  @!P1 SYNCS.PHASECHK.TRANS64 P1, [R156+URZ+0xb0], R5 ;  /* 0x0000b0059c0095a7 */ /* 0x000e6400080210ff */
[----:B-1----:R-:W-:Y:S05]  /*73f0*/  @!P1 BRA `(.L_x_93) ;  /* 0xfffffffc00f09947 */ /* 0x002fea000383ffff */
[----:B------:R-:W-:Y:S05]  /*7400*/  BRA `(.L_x_92) ;  /* 0xffffffe000847947 */ /* 0x000fea000383ffff */
        .weak           $__internal_0_$__cuda_sm10x_tcgen05_guardrail_trap_col_being_dealloced_not_returned_by_alloc
        .type           $__internal_0_$__cuda_sm10x_tcgen05_guardrail_trap_col_being_dealloced_not_returned_by_alloc,@function
        .size           $__internal_0_$__cuda_sm10x_tcgen05_guardrail_trap_col_being_dealloced_not_returned_by_alloc,($__internal_1_$__cuda_sm10x_tcgen05_guardrail_trap_phase_invalid_during_alloc - $__internal_0_$__cuda_sm10x_tcgen05_guardrail_trap_col_being_dealloced_not_returned_by_alloc)
$__internal_0_$__cuda_sm10x_tcgen05_guardrail_trap_col_being_dealloced_not_returned_by_alloc:
[----:B------:R-:W-:Y:S05]  /*7410*/  BPT.TRAP 0x1 ;  /* 0x000000040000795c */ /* 0x000fea0000300000 */
[----:B------:R-:W-:-:S04]  /*7420*/  HFMA2 R3, -RZ, RZ, 0, 0 ;  /* 0x00000000ff037431 */ /* 0x000fc800000001ff */
[----:B------:R-:W-:Y:S05]  /*7430*/  RET.REL.NODEC R2 `(_ZN7cutlass13device_kernelINS_4gemm6kernel13GemmUniversalIN4cute5tupleIJiiiiEEENS1_10collective13CollectiveMmaINS1_35MainloopSm100TmaUmmaWarpSpecializedILi7ELi2ELi4ENS5_IJNS4_1CILi1EEESB_SB_EEEEENS5_IJNSA_ILi128EEENSA_ILi64EEESF_EEENS_12float_e4m3_tENS5_IJlSB_lEEESH_SI_NS4_8TiledMMAINS4_8MMA_AtomIJNS4_10MMA_TraitsINS4_19SM100_MMA_F8F6F4_SSEJSH_SH_fSE_SF_NS4_17integral_constantINS4_4UMMA5MajorELSP_0EEESQ_NSN_INSO_7ScaleInELSR_0EEESS_EEEEEENS4_6LayoutISC_NS5_IJNSA_ILi0EEESW_SW_EEEEENS5_IJNS4_10UnderscoreESZ_SZ_EEEEENS4_13SM90_TMA_LOADENS4_14ComposedLayoutINS4_7SwizzleILi2ELi4ELi3EEENS4_18smem_ptr_flag_bitsILi8EEENSV_INS5_IJNSA_ILi8EEESF_EEENS5_IJSF_SB_EEEEEEEvNS4_8identityES12_S1C_vS1D_EENS_8epilogue10collective18CollectiveEpilogueINS1F_23Sm100TmaWarpSpecializedILi1ELi1ELi64ELb0ELb0EEEJSG_NS5_IJNSV_ISE_SB_EENSV_ISF_SB_EEEEESH_SI_SH_SI_NS1F_6fusion15FusionCallbacksIS1J_NS1N_17LinearCombinationISH_fSH_fLNS_15FloatRoundStyleE2EEESG_S1M_JEEENS4_5SM1004TMEM4LOAD26SM100_TMEM_LOAD_32dp32b64xES12_S1C_NS4_39AutoVectorizingCopyWithAssumedAlignmentILi128EEENS4_14SM90_TMA_STOREES1C_S1Y_S1Y_EEEvvEEEEvNT_6ParamsE) ;  /* 0xffffff8802f07950 */ /* 0x000fea0003c3ffff */
        .weak           $__internal_1_$__cuda_sm10x_tcgen05_guardrail_trap_phase_invalid_during_alloc
        .type           $__internal_1_$__cuda_sm10x_tcgen05_guardrail_trap_phase_invalid_during_alloc,@function
        .size           $__internal_1_$__cuda_sm10x_tcgen05_guardrail_trap_phase_invalid_during_alloc,($__internal_2_$__cuda_sm10x_tcgen05_guardrail_trap_unallocated_columns_being_dealloced - $__internal_1_$__cuda_sm10x_tcgen05_guardrail_trap_phase_invalid_during_alloc)
$__internal_1_$__cuda_sm10x_tcgen05_guardrail_trap_phase_invalid_during_alloc:
[----:B------:R-:W-:Y:S05]  /*7440*/  BPT.TRAP 0x1 ;  /* 0x000000040000795c */ /* 0x000fea0000300000 */
[----:B------:R-:W-:-:S04]  /*7450*/  MOV R3, 0x0 ;  /* 0x0000000000037802 */ /* 0x000fc80000000f00 */
[----:B------:R-:W-:Y:S05]  /*7460*/  RET.REL.NODEC R2 `(_ZN7cutlass13device_kernelINS_4gemm6kernel13GemmUniversalIN4cute5tupleIJiiiiEEENS1_10collective13CollectiveMmaINS1_35MainloopSm100TmaUmmaWarpSpecializedILi7ELi2ELi4ENS5_IJNS4_1CILi1EEESB_SB_EEEEENS5_IJNSA_ILi128EEENSA_ILi64EEESF_EEENS_12float_e4m3_tENS5_IJlSB_lEEESH_SI_NS4_8TiledMMAINS4_8MMA_AtomIJNS4_10MMA_TraitsINS4_19SM100_MMA_F8F6F4_SSEJSH_SH_fSE_SF_NS4_17integral_constantINS4_4UMMA5MajorELSP_0EEESQ_NSN_INSO_7ScaleInELSR_0EEESS_EEEEEENS4_6LayoutISC_NS5_IJNSA_ILi0EEESW_SW_EEEEENS5_IJNS4_10UnderscoreESZ_SZ_EEEEENS4_13SM90_TMA_LOADENS4_14ComposedLayoutINS4_7SwizzleILi2ELi4ELi3EEENS4_18smem_ptr_flag_bitsILi8EEENSV_INS5_IJNSA_ILi8EEESF_EEENS5_IJSF_SB_EEEEEEEvNS4_8identityES12_S1C_vS1D_EENS_8epilogue10collective18CollectiveEpilogueINS1F_23Sm100TmaWarpSpecializedILi1ELi1ELi64ELb0ELb0EEEJSG_NS5_IJNSV_ISE_SB_EENSV_ISF_SB_EEEEESH_SI_SH_SI_NS1F_6fusion15FusionCallbacksIS1J_NS1N_17LinearCombinationISH_fSH_fLNS_15FloatRoundStyleE2EEESG_S1M_JEEENS4_5SM1004TMEM4LOAD26SM100_TMEM_LOAD_32dp32b64xES12_S1C_NS4_39AutoVectorizingCopyWithAssumedAlignmentILi128EEENS4_14SM90_TMA_STOREES1C_S1Y_S1Y_EEEvvEEEEvNT_6ParamsE) ;  /* 0xffffff8802e47950 */ /* 0x000fea0003c3ffff */
        .weak           $__internal_2_$__cuda_sm10x_tcgen05_guardrail_trap_unallocated_columns_being_dealloced
        .type           $__internal_2_$__cuda_sm10x_tcgen05_guardrail_trap_unallocated_columns_being_dealloced,@function
        .size           $__internal_2_$__cuda_sm10x_tcgen05_guardrail_trap_unallocated_columns_being_dealloced,(.L_x_137 - $__internal_2_$__cuda_sm10x_tcgen05_guardrail_trap_unallocated_columns_being_dealloced)
$__internal_2_$__cuda_sm10x_tcgen05_guardrail_trap_unallocated_columns_being_dealloced:
[----:B------:R-:W-:Y:S05]  /*7470*/  BPT.TRAP 0x1 ;  /* 0x000000040000795c */ /* 0x000fea0000300000 */
[----:B------:R-:W-:-:S04]  /*7480*/  HFMA2 R3, -RZ, RZ, 0, 0 ;  /* 0x00000000ff037431 */ /* 0x000fc800000001ff */
[----:B------:R-:W-:Y:S05]  /*7490*/  RET.REL.NODEC R2 `(_ZN7cutlass13device_kernelINS_4gemm6kernel13GemmUniversalIN4cute5tupleIJiiiiEEENS1_10collective13CollectiveMmaINS1_35MainloopSm100TmaUmmaWarpSpecializedILi7ELi2ELi4ENS5_IJNS4_1CILi1EEESB_SB_EEEEENS5_IJNSA_ILi128EEENSA_ILi64EEESF_EEENS_12float_e4m3_tENS5_IJlSB_lEEESH_SI_NS4_8TiledMMAINS4_8MMA_AtomIJNS4_10MMA_TraitsINS4_19SM100_MMA_F8F6F4_SSEJSH_SH_fSE_SF_NS4_17integral_constantINS4_4UMMA5MajorELSP_0EEESQ_NSN_INSO_7ScaleInELSR_0EEESS_EEEEEENS4_6LayoutISC_NS5_IJNSA_ILi0EEESW_SW_EEEEENS5_IJNS4_10UnderscoreESZ_SZ_EEEEENS4_13SM90_TMA_LOADENS4_14ComposedLayoutINS4_7SwizzleILi2ELi4ELi3EEENS4_18smem_ptr_flag_bitsILi8EEENSV_INS5_IJNSA_ILi8EEESF_EEENS5_IJSF_SB_EEEEEEEvNS4_8identityES12_S1C_vS1D_EENS_8epilogue10collective18CollectiveEpilogueINS1F_23Sm100TmaWarpSpecializedILi1ELi1ELi64ELb0ELb0EEEJSG_NS5_IJNSV_ISE_SB_EENSV_ISF_SB_EEEEESH_SI_SH_SI_NS1F_6fusion15FusionCallbacksIS1J_NS1N_17LinearCombinationISH_fSH_fLNS_15FloatRoundStyleE2EEESG_S1M_JEEENS4_5SM1004TMEM4LOAD26SM100_TMEM_LOAD_32dp32b64xES12_S1C_NS4_39AutoVectorizingCopyWithAssumedAlignmentILi128EEENS4_14SM90_TMA_STOREES1C_S1Y_S1Y_EEEvvEEEEvNT_6ParamsE) ;  /* 0xffffff8802d87950 */ /* 0x000fea0003c3ffff */
.L_x_136:
[----:B------:R-:W-:-:S00]  /*74a0*/  BRA `(.L_x_136) ;  /* 0xfffffffc00fc7947 */ /* 0x000fc0000383ffff */
[----:B------:R-:W-:-:S00]  /*74b0*/  NOP ;  /* 0x0000000000007918 */ /* 0x000fc00000000000 */
        /* <DEDUP_REMOVED lines=12> */
.L_x_137:


//--------------------- .nv.global.init           --------------------------
	.section	.nv.global.init,"aw",@progbits
.nv.global.init:
	.type		$str$27,@object
	.size		$str$27,($str$28 - $str$27)
$str$27:
        /*0000*/ 	.byte	0x28, 0x61, 0x64, 0x64, 0x72, 0x65, 0x73, 0x73, 0x20, 0x26, 0x20, 0x6d, 0x61, 0x73, 0x6b, 0x29
        /*0010*/ 	.byte	0x20, 0x3d, 0x3d, 0x20, 0x30, 0x00
	.type		$str$28,@object
	.size		$str$28,($str$26 - $str$28)
$str$28:
        /*0016*/ 	.byte	0x2f, 0x74, 0x6d, 0x70, 0x2f, 0x63, 0x75, 0x74, 0x6c, 0x61, 0x73, 0x73, 0x5f, 0x73, 0x77, 0x65
        /*0026*/ 	.byte	0x65, 0x70, 0x5f, 0x73, 0x72, 0x63, 0x2f, 0x69, 0x6e, 0x63, 0x6c, 0x75, 0x64, 0x65, 0x2f, 0x63
        /*0036*/ 	.byte	0x75, 0x74, 0x65, 0x2f, 0x70, 0x6f, 0x69, 0x6e, 0x74, 0x65, 0x72, 0x5f, 0x66, 0x6c, 0x61, 0x67
        /*0046*/ 	.byte	0x67, 0x65, 0x64, 0x2e, 0x68, 0x70, 0x70, 0x00
	.type		$str$26,@object
	.size		$str$26,($str$25 - $str$26)
$str$26:
        /*004e*/ 	.byte	0x2f, 0x74, 0x6d, 0x70, 0x2f, 0x63, 0x75, 0x74, 0x6c, 0x61, 0x73, 0x73, 0x5f, 0x73, 0x77, 0x65
        /*005e*/ 	.byte	0x65, 0x70, 0x5f, 0x73, 0x72, 0x63, 0x2f, 0x69, 0x6e, 0x63, 0x6c, 0x75, 0x64, 0x65, 0x2f, 0x63
        /*006e*/ 	.byte	0x75, 0x74, 0x65, 0x2f, 0x61, 0x74, 0x6f, 0x6d, 0x2f, 0x63, 0x6f, 0x70, 0x79, 0x5f, 0x74, 0x72
        /*007e*/ 	.byte	0x61, 0x69, 0x74, 0x73, 0x5f, 0x73, 0x6d, 0x31, 0x30, 0x30, 0x2e, 0x68, 0x70, 0x70, 0x00
	.type		$str$25,@object
	.size		$str$25,(__unnamed_1 - $str$25)
$str$25:
        /*008d*/ 	.byte	0x28, 0x28, 0x75, 0x69, 0x6e, 0x74, 0x33, 0x32, 0x5f, 0x74, 0x28, 0x74, 0x68, 0x72, 0x65, 0x61
        /*009d*/ 	.byte	0x64, 0x49, 0x64, 0x78, 0x2e, 0x78, 0x29, 0x20, 0x2f, 0x20, 0x33, 0x32, 0x29, 0x20, 0x25, 0x20
        /*00ad*/ 	.byte	0x34, 0x29, 0x20, 0x3d, 0x3d, 0x20, 0x28, 0x28, 0x28, 0x74, 0x6d, 0x65, 0x6d, 0x5f, 0x61, 0x64
        /*00bd*/ 	.byte	0x64, 0x72, 0x20, 0x3e, 0x3e, 0x20, 0x31, 0x36, 0x29, 0x20, 0x2f, 0x20, 0x33, 0x32, 0x29, 0x20
        /*00cd*/ 	.byte	0x25, 0x20, 0x34, 0x29, 0x00
	.type		__unnamed_1,@object
	.size		__unnamed_1,(__unnamed_2 - __unnamed_1)
__unnamed_1:
        /*00d2*/ 	.byte	0x61, 0x75, 0x74, 0x6f, 0x20, 0x63, 0x75, 0x74, 0x65, 0x3a, 0x3a, 0x61, 0x73, 0x5f, 0x70, 0x6f
        /* <DEDUP_REMOVED lines=24> */
        /*0262*/ 	.byte	0x43, 0x3c, 0x38, 0x31, 0x39, 0x32, 0x3e, 0x3e, 0x3e, 0x3e, 0x5d, 0x00
	.type		__unnamed_2,@object
	.size		__unnamed_2,(.L_2 - __unnamed_2)
__unnamed_2:
        /* <DEDUP_REMOVED lines=42> */
        /*050e*/ 	.byte	0x3e, 0x3e, 0x3e, 0x3e, 0x5d, 0x00
.L_2:


//--------------------- .nv.shared._ZN7cutlass13device_kernelINS_4gemm6kernel13GemmUniversalIN4cute5tupleIJiiiiEEENS1_10collective13CollectiveMmaINS1_35MainloopSm100TmaUmmaWarpSpecializedILi7ELi2ELi4ENS5_IJNS4_1CILi1EEESB_SB_EEEEENS5_IJNSA_ILi128EEENSA_ILi64EEESF_EEENS_12float_e4m3_tENS5_IJlSB_lEEESH_SI_NS4_8TiledMMAINS4_8MMA_AtomIJNS4_10MMA_TraitsINS4_19SM100_MMA_F8F6F4_SSEJSH_SH_fSE_SF_NS4_17integral_constantINS4_4UMMA5MajorELSP_0EEESQ_NSN_INSO_7ScaleInELSR_0EEESS_EEEEEENS4_6LayoutISC_NS5_IJNSA_ILi0EEESW_SW_EEEEENS5_IJNS4_10UnderscoreESZ_SZ_EEEEENS4_13SM90_TMA_LOADENS4_14ComposedLayoutINS4_7SwizzleILi2ELi4ELi3EEENS4_18smem_ptr_flag_bitsILi8EEENSV_INS5_IJNSA_ILi8EEESF_EEENS5_IJSF_SB_EEEEEEEvNS4_8identityES12_S1C_vS1D_EENS_8epilogue10collective18CollectiveEpilogueINS1F_23Sm100TmaWarpSpecializedILi1ELi1ELi64ELb0ELb0EEEJSG_NS5_IJNSV_ISE_SB_EENSV_ISF_SB_EEEEESH_SI_SH_SI_NS1F_6fusion15FusionCallbacksIS1J_NS1N_17LinearCombinationISH_fSH_fLNS_15FloatRoundStyleE2EEESG_S1M_JEEENS4_5SM1004TMEM4LOAD26SM100_TMEM_LOAD_32dp32b64xES12_S1C_NS4_39AutoVectorizingCopyWithAssumedAlignmentILi128EEENS4_14SM90_TMA_STOREES1C_S1Y_S1Y_EEEvvEEEEvNT_6ParamsE --------------------------
	.section	.nv.shared._ZN7cutlass13device_kernelINS_4gemm6kernel13GemmUniversalIN4cute5tupleIJiiiiEEENS1_10collective13CollectiveMmaINS1_35MainloopSm100TmaUmmaWarpSpecializedILi7ELi2ELi4ENS5_IJNS4_1CILi1EEESB_SB_EEEEENS5_IJNSA_ILi128EEENSA_ILi64EEESF_EEENS_12float_e4m3_tENS5_IJlSB_lEEESH_SI_NS4_8TiledMMAINS4_8MMA_AtomIJNS4_10MMA_TraitsINS4_19SM100_MMA_F8F6F4_SSEJSH_SH_fSE_SF_NS4_17integral_constantINS4_4UMMA5MajorELSP_0EEESQ_NSN_INSO_7ScaleInELSR_0EEESS_EEEEEENS4_6LayoutISC_NS5_IJNSA_ILi0EEESW_SW_EEEEENS5_IJNS4_10UnderscoreESZ_SZ_EEEEENS4_13SM90_TMA_LOADENS4_14ComposedLayoutINS4_7SwizzleILi2ELi4ELi3EEENS4_18smem_ptr_flag_bitsILi8EEENSV_INS5_IJNSA_ILi8EEESF_EEENS5_IJSF_SB_EEEEEEEvNS4_8identityES12_S1C_vS1D_EENS_8epilogue10collective18CollectiveEpilogueINS1F_23Sm100TmaWarpSpecializedILi1ELi1ELi64ELb0ELb0EEEJSG_NS5_IJNSV_ISE_SB_EENSV_ISF_SB_EEEEESH_SI_SH_SI_NS1F_6fusion15FusionCallbacksIS1J_NS1N_17LinearCombinationISH_fSH_fLNS_15FloatRoundStyleE2EEESG_S1M_JEEENS4_5SM1004TMEM4LOAD26SM100_TMEM_LOAD_32dp32b64xES12_S1C_NS4_39AutoVectorizingCopyWithAssumedAlignmentILi128EEENS4_14SM90_TMA_STOREES1C_S1Y_S1Y_EEEvvEEEEvNT_6ParamsE,"aw",@nobits
	.sectionflags	@""
	.align	16
	.zero		1024


//--------------------- .nv.shared.reserved.0     --------------------------
	.section	.nv.shared.reserved.0,"aw",@nobits
	.weak		__nv_reservedSMEM_offset_0_alias
	.size		__nv_reservedSMEM_offset_0_alias, 0, 64
	.other		__nv_reservedSMEM_offset_0_alias,@"STO_CUDA_RESERVED_SHARED STV_DEFAULT"
__nv_reservedSMEM_offset_0_alias:
	.zero		0
.nv.shared.reserved.0:
	.zero		64
	.weak		__nv_reservedSMEM_tcgen05_partition
	.type		__nv_reservedSMEM_tcgen05_partition,@object
	.size		__nv_reservedSMEM_tcgen05_partition,(.L_0 - __nv_reservedSMEM_tcgen05_partition)
__nv_reservedSMEM_tcgen05_partition:
	.zero		32
.L_0:


//--------------------- .nv.global                --------------------------
	.section	.nv.global,"aw",@nobits
.nv.global:
	.type		_ZN40_INTERNAL_82bf9274_4_k_cu_a215df36_324584cute1_E,@object
	.size		_ZN40_INTERNAL_82bf9274_4_k_cu_a215df36_324584cute1_E,(_ZN40_INTERNAL_82bf9274_4_k_cu_a215df36_324584cuda3std3__45__cpo6cbeginE - _ZN40_INTERNAL_82bf9274_4_k_cu_a215df36_324584cute1_E)
_ZN40_INTERNAL_82bf9274_4_k_cu_a215df36_324584cute1_E:
	.zero		1
	.type		_ZN40_INTERNAL_82bf9274_4_k_cu_a215df36_324584cuda3std3__45__cpo6cbeginE,@object
	.size		_ZN40_INTERNAL_82bf9274_4_k_cu_a215df36_324584cuda3std3__45__cpo6cbeginE,(_ZN40_INTERNAL_82bf9274_4_k_cu_a215df36_324584cuda3std3__48in_placeE - _ZN40_INTERNAL_82bf9274_4_k_cu_a215df36_324584cuda3std3__45__cpo6cbeginE)
_ZN40_INTERNAL_82bf9274_4_k_cu_a215df36_324584cuda3std3__45__cpo6cbeginE:
	.zero		1
	.type		_ZN40_INTERNAL_82bf9274_4_k_cu_a215df36_324584cuda3std3__48in_placeE,@object
	.size		_ZN40_INTERNAL_82bf9274_4_k_cu_a215df36_324584cuda3std3__48in_placeE,(_ZN40_INTERNAL_82bf9274_4_k_cu_a215df36_324584cuda3std6ranges3__45__cpo9iter_moveE - _ZN40_INTERNAL_82bf9274_4_k_cu_a215df36_324584cuda3std3__48in_placeE)
_ZN40_INTERNAL_82bf9274_4_k_cu_a215df36_324584cuda3std3__48in_placeE:
	.zero		1
	.type		_ZN40_INTERNAL_82bf9274_4_k_cu_a215df36_324584cuda3std6ranges3__45__cpo9iter_moveE,@object
	.size		_ZN40_INTERNAL_82bf9274_4_k_cu_a215df36_324584cuda3std6ranges3__45__cpo9iter_moveE,(_ZN40_INTERNAL_82bf9274_4_k_cu_a215df36_324584cuda3std3__45__cpo5beginE - _ZN40_INTERNAL_82bf9274_4_k_cu_a215df36_324584cuda3std6ranges3__45__cpo9iter_moveE)
_ZN40_INTERNAL_82bf9274_4_k_cu_a215df36_324584cuda3std6ranges3__45__cpo9iter_moveE:
	.zero		1
	.type		_ZN40_INTERNAL_82bf9274_4_k_cu_a215df36_324584cuda3std3__45__cpo5beginE,@object
	.size		_ZN40_INTERNAL_82bf9274_4_k_cu_a215df36_324584cuda3std3__45__cpo5beginE,(_ZN40_INTERNAL_82bf9274_4_k_cu_a215df36_324584cuda3std3__442_GLOBAL__N__82bf9274_4_k_cu_a215df36_324586ignoreE - _ZN40_INTERNAL_82bf9274_4_k_cu_a215df36_324584cuda3std3__45__cpo5beginE)
_ZN40_INTERNAL_82bf9274_4_k_cu_a215df36_324584cuda3std3__45__cpo5beginE:
	.zero		1
	.type		_ZN40_INTERNAL_82bf9274_4_k_cu_a215df36_324584cuda3std3__442_GLOBAL__N__82bf9274_4_k_cu_a215df36_324586ignoreE,@object
	.size		_ZN40_INTERNAL_82bf9274_4_k_cu_a215df36_324584cuda3std3__442_GLOBAL__N__82bf9274_4_k_cu_a215df36_324586ignoreE,(_ZN40_INTERNAL_82bf9274_4_k_cu_a215df36_324584cute7productE - _ZN40_INTERNAL_82bf9274_4_k_cu_a215df36_324584cuda3std3__442_GLOBAL__N__82bf9274_4_k_cu_a215df36_324586ignoreE)
_ZN40_INTERNAL_82bf9274_4_k_cu_a215df36_324584cuda3std3__442_GLOBAL__N__82bf9274_4_k_cu_a215df36_324586ignoreE:
	.zero		1
	.type		_ZN40_INTERNAL_82bf9274_4_k_cu_a215df36_324584cute7productE,@object
	.size		_ZN40_INTERNAL_82bf9274_4_k_cu_a215df36_324584cute7productE,(_ZN40_INTERNAL_82bf9274_4_k_cu_a215df36_324584cuda3std3__45__cpo3endE - _ZN40_INTERNAL_82bf9274_4_k_cu_a215df36_324584cute7productE)
_ZN40_INTERNAL_82bf9274_4_k_cu_a215df36_324584cute7productE:
	.zero		1
	.type		_ZN40_INTERNAL_82bf9274_4_k_cu_a215df36_324584cuda3std3__45__cpo3endE,@object
	.size		_ZN40_INTERNAL_82bf9274_4_k_cu_a215df36_324584cuda3std3__45__cpo3endE,(_ZN40_INTERNAL_82bf9274_4_k_cu_a215df36_324584cuda3std3__419piecewise_constructE - _ZN40_INTERNAL_82bf9274_4_k_cu_a215df36_324584cuda3std3__45__cpo3endE)
_ZN40_INTERNAL_82bf9274_4_k_cu_a215df36_324584cuda3std3__45__cpo3endE:
	.zero		1
	.type		_ZN40_INTERNAL_82bf9274_4_k_cu_a215df36_324584cuda3std3__419piecewise_constructE,@object
	.size		_ZN40_INTERNAL_82bf9274_4_k_cu_a215df36_324584cuda3std3__419piecewise_constructE,(_ZN40_INTERNAL_82bf9274_4_k_cu_a215df36_324584cuda3std3__45__cpo4cendE - _ZN40_INTERNAL_82bf9274_4_k_cu_a215df36_324584cuda3std3__419piecewise_constructE)
_ZN40_INTERNAL_82bf9274_4_k_cu_a215df36_324584cuda3std3__419piecewise_constructE:
	.zero		1
	.type		_ZN40_INTERNAL_82bf9274_4_k_cu_a215df36_324584cuda3std3__45__cpo4cendE,@object
	.size		_ZN40_INTERNAL_82bf9274_4_k_cu_a215df36_324584cuda3std3__45__cpo4cendE,(_ZN40_INTERNAL_82bf9274_4_k_cu_a215df36_324584cuda3std6ranges3__45__cpo4swapE - _ZN40_INTERNAL_82bf9274_4_k_cu_a215df36_324584cuda3std3__45__cpo4cendE)
_ZN40_INTERNAL_82bf9274_4_k_cu_a215df36_324584cuda3std3__45__cpo4cendE:
	.zero		1
	.type		_ZN40_INTERNAL_82bf9274_4_k_cu_a215df36_324584cuda3std6ranges3__45__cpo4swapE,@object
	.size		_ZN40_INTERNAL_82bf9274_4_k_cu_a215df36_324584cuda3std6ranges3__45__cpo4swapE,(.L_10 - _ZN40_INTERNAL_82bf9274_4_k_cu_a215df36_324584cuda3std6ranges3__45__cpo4swapE)
_ZN40_INTERNAL_82bf9274_4_k_cu_a215df36_324584cuda3std6ranges3__45__cpo4swapE:
	.zero		1
.L_10:


//--------------------- .nv.constant0._ZN7cutlass13device_kernelINS_4gemm6kernel13GemmUniversalIN4cute5tupleIJiiiiEEENS1_10collective13CollectiveMmaINS1_35MainloopSm100TmaUmmaWarpSpecializedILi7ELi2ELi4ENS5_IJNS4_1CILi1EEESB_SB_EEEEENS5_IJNSA_ILi128EEENSA_ILi64EEESF_EEENS_12float_e4m3_tENS5_IJlSB_lEEESH_SI_NS4_8TiledMMAINS4_8MMA_AtomIJNS4_10MMA_TraitsINS4_19SM100_MMA_F8F6F4_SSEJSH_SH_fSE_SF_NS4_17integral_constantINS4_4UMMA5MajorELSP_0EEESQ_NSN_INSO_7ScaleInELSR_0EEESS_EEEEEENS4_6LayoutISC_NS5_IJNSA_ILi0EEESW_SW_EEEEENS5_IJNS4_10UnderscoreESZ_SZ_EEEEENS4_13SM90_TMA_LOADENS4_14ComposedLayoutINS4_7SwizzleILi2ELi4ELi3EEENS4_18smem_ptr_flag_bitsILi8EEENSV_INS5_IJNSA_ILi8EEESF_EEENS5_IJSF_SB_EEEEEEEvNS4_8identityES12_S1C_vS1D_EENS_8epilogue10collective18CollectiveEpilogueINS1F_23Sm100TmaWarpSpecializedILi1ELi1ELi64ELb0ELb0EEEJSG_NS5_IJNSV_ISE_SB_EENSV_ISF_SB_EEEEESH_SI_SH_SI_NS1F_6fusion15FusionCallbacksIS1J_NS1N_17LinearCombinationISH_fSH_fLNS_15FloatRoundStyleE2EEESG_S1M_JEEENS4_5SM1004TMEM4LOAD26SM100_TMEM_LOAD_32dp32b64xES12_S1C_NS4_39AutoVectorizingCopyWithAssumedAlignmentILi128EEENS4_14SM90_TMA_STOREES1C_S1Y_S1Y_EEEvvEEEEvNT_6ParamsE --------------------------
	.section	.nv.constant0._ZN7cutlass13device_kernelINS_4gemm6kernel13GemmUniversalIN4cute5tupleIJiiiiEEENS1_10collective13CollectiveMmaINS1_35MainloopSm100TmaUmmaWarpSpecializedILi7ELi2ELi4ENS5_IJNS4_1CILi1EEESB_SB_EEEEENS5_IJNSA_ILi128EEENSA_ILi64EEESF_EEENS_12float_e4m3_tENS5_IJlSB_lEEESH_SI_NS4_8TiledMMAINS4_8MMA_AtomIJNS4_10MMA_TraitsINS4_19SM100_MMA_F8F6F4_SSEJSH_SH_fSE_SF_NS4_17integral_constantINS4_4UMMA5MajorELSP_0EEESQ_NSN_INSO_7ScaleInELSR_0EEESS_EEEEEENS4_6LayoutISC_NS5_IJNSA_ILi0EEESW_SW_EEEEENS5_IJNS4_10UnderscoreESZ_SZ_EEEEENS4_13SM90_TMA_LOADENS4_14ComposedLayoutINS4_7SwizzleILi2ELi4ELi3EEENS4_18smem_ptr_flag_bitsILi8EEENSV_INS5_IJNSA_ILi8EEESF_EEENS5_IJSF_SB_EEEEEEEvNS4_8identityES12_S1C_vS1D_EENS_8epilogue10collective18CollectiveEpilogueINS1F_23Sm100TmaWarpSpecializedILi1ELi1ELi64ELb0ELb0EEEJSG_NS5_IJNSV_ISE_SB_EENSV_ISF_SB_EEEEESH_SI_SH_SI_NS1F_6fusion15FusionCallbacksIS1J_NS1N_17LinearCombinationISH_fSH_fLNS_15FloatRoundStyleE2EEESG_S1M_JEEENS4_5SM1004TMEM4LOAD26SM100_TMEM_LOAD_32dp32b64xES12_S1C_NS4_39AutoVectorizingCopyWithAssumedAlignmentILi128EEENS4_14SM90_TMA_STOREES1C_S1Y_S1Y_EEEvvEEEEvNT_6ParamsE,"a",@progbits
	.sectionflags	@""
	.align	4
.nv.constant0._ZN7cutlass13device_kernelINS_4gemm6kernel13GemmUniversalIN4cute5tupleIJiiiiEEENS1_10collective13CollectiveMmaINS1_35MainloopSm100TmaUmmaWarpSpecializedILi7ELi2ELi4ENS5_IJNS4_1CILi1EEESB_SB_EEEEENS5_IJNSA_ILi128EEENSA_ILi64EEESF_EEENS_12float_e4m3_tENS5_IJlSB_lEEESH_SI_NS4_8TiledMMAINS4_8MMA_AtomIJNS4_10MMA_TraitsINS4_19SM100_MMA_F8F6F4_SSEJSH_SH_fSE_SF_NS4_17integral_constantINS4_4UMMA5MajorELSP_0EEESQ_NSN_INSO_7ScaleInELSR_0EEESS_EEEEEENS4_6LayoutISC_NS5_IJNSA_ILi0EEESW_SW_EEEEENS5_IJNS4_10UnderscoreESZ_SZ_EEEEENS4_13SM90_TMA_LOADENS4_14ComposedLayoutINS4_7SwizzleILi2ELi4ELi3EEENS4_18smem_ptr_flag_bitsILi8EEENSV_INS5_IJNSA_ILi8EEESF_EEENS5_IJSF_SB_EEEEEEEvNS4_8identityES12_S1C_vS1D_EENS_8epilogue10collective18CollectiveEpilogueINS1F_23Sm100TmaWarpSpecializedILi1ELi1ELi64ELb0ELb0EEEJSG_NS5_IJNSV_ISE_SB_EENSV_ISF_SB_EEEEESH_SI_SH_SI_NS1F_6fusion15FusionCallbacksIS1J_NS1N_17LinearCombinationISH_fSH_fLNS_15FloatRoundStyleE2EEESG_S1M_JEEENS4_5SM1004TMEM4LOAD26SM100_TMEM_LOAD_32dp32b64xES12_S1C_NS4_39AutoVectorizingCopyWithAssumedAlignmentILi128EEENS4_14SM90_TMA_STOREES1C_S1Y_S1Y_EEEvvEEEEvNT_6ParamsE:
	.zero		2944


//--------------------- SYMBOLS --------------------------

	.type		.nv.reservedSmem.offset0,@object
	.size		.nv.reservedSmem.offset0,0x4
	.type		.nv.reservedSmem.cap,@object
	.size		.nv.reservedSmem.cap,0x4
	.type		__assertfail,@function
